//
// Generated by NVIDIA NVVM Compiler
//
// Compiler Build ID: CL-36424714
// Cuda compilation tools, release 13.0, V13.0.88
// Based on NVVM 20.0.0
//

.version 9.0
.target sm_100
.address_size 64

	// .globl	_Z29quantized_matmul_kernel_basicPKaS0_Paiiifffiii
// _ZZ33quantized_matmul_kernel_optimizedPKaS0_PaiiifffiiiE5tileA has been demoted
// _ZZ33quantized_matmul_kernel_optimizedPKaS0_PaiiifffiiiE5tileB has been demoted

.visible .entry _Z29quantized_matmul_kernel_basicPKaS0_Paiiifffiii(
	.param .u64 .ptr .align 1 _Z29quantized_matmul_kernel_basicPKaS0_Paiiifffiii_param_0,
	.param .u64 .ptr .align 1 _Z29quantized_matmul_kernel_basicPKaS0_Paiiifffiii_param_1,
	.param .u64 .ptr .align 1 _Z29quantized_matmul_kernel_basicPKaS0_Paiiifffiii_param_2,
	.param .u32 _Z29quantized_matmul_kernel_basicPKaS0_Paiiifffiii_param_3,
	.param .u32 _Z29quantized_matmul_kernel_basicPKaS0_Paiiifffiii_param_4,
	.param .u32 _Z29quantized_matmul_kernel_basicPKaS0_Paiiifffiii_param_5,
	.param .f32 _Z29quantized_matmul_kernel_basicPKaS0_Paiiifffiii_param_6,
	.param .f32 _Z29quantized_matmul_kernel_basicPKaS0_Paiiifffiii_param_7,
	.param .f32 _Z29quantized_matmul_kernel_basicPKaS0_Paiiifffiii_param_8,
	.param .u32 _Z29quantized_matmul_kernel_basicPKaS0_Paiiifffiii_param_9,
	.param .u32 _Z29quantized_matmul_kernel_basicPKaS0_Paiiifffiii_param_10,
	.param .u32 _Z29quantized_matmul_kernel_basicPKaS0_Paiiifffiii_param_11
)
{
	.reg .pred 	%p<19>;
	.reg .b16 	%rs<31>;
	.reg .b32 	%r<153>;
	.reg .b32 	%f<12>;
	.reg .b64 	%rd<67>;

	ld.param.u64 	%rd12, [_Z29quantized_matmul_kernel_basicPKaS0_Paiiifffiii_param_0];
	ld.param.u64 	%rd13, [_Z29quantized_matmul_kernel_basicPKaS0_Paiiifffiii_param_1];
	ld.param.u64 	%rd11, [_Z29quantized_matmul_kernel_basicPKaS0_Paiiifffiii_param_2];
	ld.param.u32 	%r39, [_Z29quantized_matmul_kernel_basicPKaS0_Paiiifffiii_param_3];
	ld.param.u32 	%r34, [_Z29quantized_matmul_kernel_basicPKaS0_Paiiifffiii_param_4];
	ld.param.u32 	%r35, [_Z29quantized_matmul_kernel_basicPKaS0_Paiiifffiii_param_5];
	ld.param.f32 	%f4, [_Z29quantized_matmul_kernel_basicPKaS0_Paiiifffiii_param_6];
	ld.param.f32 	%f5, [_Z29quantized_matmul_kernel_basicPKaS0_Paiiifffiii_param_7];
	ld.param.f32 	%f6, [_Z29quantized_matmul_kernel_basicPKaS0_Paiiifffiii_param_8];
	ld.param.u32 	%r36, [_Z29quantized_matmul_kernel_basicPKaS0_Paiiifffiii_param_9];
	ld.param.u32 	%r37, [_Z29quantized_matmul_kernel_basicPKaS0_Paiiifffiii_param_10];
	ld.param.u32 	%r38, [_Z29quantized_matmul_kernel_basicPKaS0_Paiiifffiii_param_11];
	cvta.to.global.u64 	%rd1, %rd13;
	cvta.to.global.u64 	%rd2, %rd12;
	mov.u32 	%r40, %ctaid.x;
	mov.u32 	%r41, %ntid.x;
	mov.u32 	%r42, %tid.x;
	mad.lo.s32 	%r1, %r40, %r41, %r42;
	mov.u32 	%r43, %ctaid.y;
	mov.u32 	%r44, %ntid.y;
	mov.u32 	%r45, %tid.y;
	mad.lo.s32 	%r2, %r43, %r44, %r45;
	setp.ge.s32 	%p1, %r2, %r39;
	setp.ge.s32 	%p2, %r1, %r34;
	or.pred  	%p3, %p1, %p2;
	@%p3 bra 	$L__BB0_22;
	setp.lt.s32 	%p4, %r35, 1;
	mov.f32 	%f11, 0f00000000;
	@%p4 bra 	$L__BB0_14;
	mul.lo.s32 	%r3, %r35, %r2;
	and.b32  	%r4, %r35, 7;
	setp.lt.u32 	%p5, %r35, 8;
	mov.b32 	%r146, 0;
	mov.u32 	%r151, %r146;
	@%p5 bra 	$L__BB0_5;
	and.b32  	%r146, %r35, 2147483640;
	neg.s32 	%r140, %r146;
	shl.b32 	%r7, %r34, 3;
	cvt.u64.u32 	%rd14, %r3;
	add.s64 	%rd15, %rd14, %rd2;
	add.s64 	%rd64, %rd15, 3;
	mov.b32 	%r151, 0;
	cvt.s64.s32 	%rd18, %r34;
	mov.u32 	%r139, %r1;
$L__BB0_4:
	.pragma "nounroll";
	ld.global.nc.u8 	%rs1, [%rd64+-3];
	cvt.s32.s8 	%r49, %rs1;
	sub.s32 	%r50, %r49, %r36;
	cvt.s64.s32 	%rd16, %r139;
	add.s64 	%rd17, %rd1, %rd16;
	ld.global.nc.u8 	%rs2, [%rd17];
	cvt.s32.s8 	%r51, %rs2;
	sub.s32 	%r52, %r51, %r37;
	mad.lo.s32 	%r53, %r52, %r50, %r151;
	ld.global.nc.u8 	%rs3, [%rd64+-2];
	cvt.s32.s8 	%r54, %rs3;
	sub.s32 	%r55, %r54, %r36;
	add.s64 	%rd19, %rd17, %rd18;
	ld.global.nc.u8 	%rs4, [%rd19];
	cvt.s32.s8 	%r56, %rs4;
	sub.s32 	%r57, %r56, %r37;
	mad.lo.s32 	%r58, %r57, %r55, %r53;
	ld.global.nc.u8 	%rs5, [%rd64+-1];
	cvt.s32.s8 	%r59, %rs5;
	sub.s32 	%r60, %r59, %r36;
	add.s64 	%rd20, %rd19, %rd18;
	ld.global.nc.u8 	%rs6, [%rd20];
	cvt.s32.s8 	%r61, %rs6;
	sub.s32 	%r62, %r61, %r37;
	mad.lo.s32 	%r63, %r62, %r60, %r58;
	ld.global.nc.u8 	%rs7, [%rd64];
	cvt.s32.s8 	%r64, %rs7;
	sub.s32 	%r65, %r64, %r36;
	add.s64 	%rd21, %rd20, %rd18;
	ld.global.nc.u8 	%rs8, [%rd21];
	cvt.s32.s8 	%r66, %rs8;
	sub.s32 	%r67, %r66, %r37;
	mad.lo.s32 	%r68, %r67, %r65, %r63;
	ld.global.nc.u8 	%rs9, [%rd64+1];
	cvt.s32.s8 	%r69, %rs9;
	sub.s32 	%r70, %r69, %r36;
	add.s64 	%rd22, %rd21, %rd18;
	ld.global.nc.u8 	%rs10, [%rd22];
	cvt.s32.s8 	%r71, %rs10;
	sub.s32 	%r72, %r71, %r37;
	mad.lo.s32 	%r73, %r72, %r70, %r68;
	ld.global.nc.u8 	%rs11, [%rd64+2];
	cvt.s32.s8 	%r74, %rs11;
	sub.s32 	%r75, %r74, %r36;
	add.s64 	%rd23, %rd22, %rd18;
	ld.global.nc.u8 	%rs12, [%rd23];
	cvt.s32.s8 	%r76, %rs12;
	sub.s32 	%r77, %r76, %r37;
	mad.lo.s32 	%r78, %r77, %r75, %r73;
	ld.global.nc.u8 	%rs13, [%rd64+3];
	cvt.s32.s8 	%r79, %rs13;
	sub.s32 	%r80, %r79, %r36;
	add.s64 	%rd24, %rd23, %rd18;
	ld.global.nc.u8 	%rs14, [%rd24];
	cvt.s32.s8 	%r81, %rs14;
	sub.s32 	%r82, %r81, %r37;
	mad.lo.s32 	%r83, %r82, %r80, %r78;
	ld.global.nc.u8 	%rs15, [%rd64+4];
	cvt.s32.s8 	%r84, %rs15;
	sub.s32 	%r85, %r84, %r36;
	add.s64 	%rd25, %rd24, %rd18;
	ld.global.nc.u8 	%rs16, [%rd25];
	cvt.s32.s8 	%r86, %rs16;
	sub.s32 	%r87, %r86, %r37;
	mad.lo.s32 	%r151, %r87, %r85, %r83;
	add.s32 	%r140, %r140, 8;
	add.s32 	%r139, %r139, %r7;
	add.s64 	%rd64, %rd64, 8;
	setp.ne.s32 	%p6, %r140, 0;
	@%p6 bra 	$L__BB0_4;
$L__BB0_5:
	setp.eq.s32 	%p7, %r4, 0;
	@%p7 bra 	$L__BB0_13;
	and.b32  	%r17, %r35, 3;
	setp.lt.u32 	%p8, %r4, 4;
	@%p8 bra 	$L__BB0_8;
	add.s32 	%r89, %r146, %r3;
	cvt.u64.u32 	%rd26, %r89;
	add.s64 	%rd27, %rd2, %rd26;
	ld.global.nc.u8 	%rs17, [%rd27];
	cvt.s32.s8 	%r90, %rs17;
	sub.s32 	%r91, %r90, %r36;
	mad.lo.s32 	%r92, %r146, %r34, %r1;
	cvt.s64.s32 	%rd28, %r92;
	add.s64 	%rd29, %rd1, %rd28;
	ld.global.nc.u8 	%rs18, [%rd29];
	cvt.s32.s8 	%r93, %rs18;
	sub.s32 	%r94, %r93, %r37;
	mad.lo.s32 	%r95, %r94, %r91, %r151;
	cvt.u64.u32 	%rd30, %r3;
	cvt.u64.u32 	%rd31, %r146;
	add.s64 	%rd32, %rd31, %rd30;
	add.s64 	%rd33, %rd2, %rd32;
	ld.global.nc.u8 	%rs19, [%rd33+1];
	cvt.s32.s8 	%r96, %rs19;
	sub.s32 	%r97, %r96, %r36;
	cvt.s64.s32 	%rd34, %r34;
	add.s64 	%rd35, %rd29, %rd34;
	ld.global.nc.u8 	%rs20, [%rd35];
	cvt.s32.s8 	%r98, %rs20;
	sub.s32 	%r99, %r98, %r37;
	mad.lo.s32 	%r100, %r99, %r97, %r95;
	ld.global.nc.u8 	%rs21, [%rd33+2];
	cvt.s32.s8 	%r101, %rs21;
	sub.s32 	%r102, %r101, %r36;
	add.s64 	%rd36, %rd35, %rd34;
	ld.global.nc.u8 	%rs22, [%rd36];
	cvt.s32.s8 	%r103, %rs22;
	sub.s32 	%r104, %r103, %r37;
	mad.lo.s32 	%r105, %r104, %r102, %r100;
	ld.global.nc.u8 	%rs23, [%rd33+3];
	cvt.s32.s8 	%r106, %rs23;
	sub.s32 	%r107, %r106, %r36;
	add.s64 	%rd37, %rd36, %rd34;
	ld.global.nc.u8 	%rs24, [%rd37];
	cvt.s32.s8 	%r108, %rs24;
	sub.s32 	%r109, %r108, %r37;
	mad.lo.s32 	%r151, %r109, %r107, %r105;
	add.s32 	%r146, %r146, 4;
$L__BB0_8:
	setp.eq.s32 	%p9, %r17, 0;
	@%p9 bra 	$L__BB0_13;
	setp.eq.s32 	%p10, %r17, 1;
	@%p10 bra 	$L__BB0_11;
	add.s32 	%r111, %r146, %r3;
	cvt.u64.u32 	%rd38, %r111;
	add.s64 	%rd39, %rd2, %rd38;
	ld.global.nc.u8 	%rs25, [%rd39];
	cvt.s32.s8 	%r112, %rs25;
	sub.s32 	%r113, %r112, %r36;
	mad.lo.s32 	%r114, %r146, %r34, %r1;
	cvt.s64.s32 	%rd40, %r114;
	add.s64 	%rd41, %rd1, %rd40;
	ld.global.nc.u8 	%rs26, [%rd41];
	cvt.s32.s8 	%r115, %rs26;
	sub.s32 	%r116, %r115, %r37;
	mad.lo.s32 	%r117, %r116, %r113, %r151;
	cvt.u64.u32 	%rd42, %r3;
	cvt.u64.u32 	%rd43, %r146;
	add.s64 	%rd44, %rd43, %rd42;
	add.s64 	%rd45, %rd2, %rd44;
	ld.global.nc.u8 	%rs27, [%rd45+1];
	cvt.s32.s8 	%r118, %rs27;
	sub.s32 	%r119, %r118, %r36;
	cvt.s64.s32 	%rd46, %r34;
	add.s64 	%rd47, %rd41, %rd46;
	ld.global.nc.u8 	%rs28, [%rd47];
	cvt.s32.s8 	%r120, %rs28;
	sub.s32 	%r121, %r120, %r37;
	mad.lo.s32 	%r151, %r121, %r119, %r117;
	add.s32 	%r146, %r146, 2;
$L__BB0_11:
	and.b32  	%r122, %r35, 1;
	setp.eq.b32 	%p11, %r122, 1;
	not.pred 	%p12, %p11;
	@%p12 bra 	$L__BB0_13;
	add.s32 	%r123, %r146, %r3;
	cvt.u64.u32 	%rd48, %r123;
	add.s64 	%rd49, %rd2, %rd48;
	ld.global.nc.u8 	%rs29, [%rd49];
	cvt.s32.s8 	%r124, %rs29;
	sub.s32 	%r125, %r124, %r36;
	mad.lo.s32 	%r126, %r146, %r34, %r1;
	cvt.s64.s32 	%rd50, %r126;
	add.s64 	%rd51, %rd1, %rd50;
	ld.global.nc.u8 	%rs30, [%rd51];
	cvt.s32.s8 	%r127, %rs30;
	sub.s32 	%r128, %r127, %r37;
	mad.lo.s32 	%r151, %r128, %r125, %r151;
$L__BB0_13:
	cvt.rn.f32.s32 	%f11, %r151;
$L__BB0_14:
	mul.f32 	%f8, %f4, %f5;
	div.rn.f32 	%f9, %f8, %f6;
	mul.f32 	%f3, %f9, %f11;
	mov.b32 	%r30, %f3;
	abs.f32 	%f10, %f3;
	setp.nan.f32 	%p13, %f10, %f10;
	mov.b32 	%r129, 0;
	mov.u32 	%r152, %r129;
	@%p13 bra 	$L__BB0_21;
	setp.ge.f32 	%p14, %f3, 0f5F000000;
	mov.b32 	%r152, -1;
	@%p14 bra 	$L__BB0_21;
	setp.le.f32 	%p15, %f3, 0fDF000000;
	mov.u32 	%r152, %r129;
	@%p15 bra 	$L__BB0_21;
	shr.u32 	%r132, %r30, 23;
	and.b32  	%r31, %r132, 255;
	cvt.u64.u32 	%rd53, %r30;
	shl.b64 	%rd54, %rd53, 39;
	and.b64  	%rd55, %rd54, 4611685468671574016;
	or.b64  	%rd6, %rd55, 4611686018427387904;
	setp.lt.u32 	%p16, %r31, 126;
	mov.b64 	%rd65, 0;
	mov.u64 	%rd66, %rd65;
	@%p16 bra 	$L__BB0_20;
	setp.eq.s32 	%p17, %r31, 189;
	mov.u64 	%rd65, %rd6;
	@%p17 bra 	$L__BB0_20;
	add.s32 	%r133, %r31, -125;
	shl.b64 	%rd57, %rd6, %r133;
	sub.s32 	%r134, 189, %r31;
	shr.u64 	%rd65, %rd6, %r134;
	shr.u64 	%rd66, %rd57, 63;
$L__BB0_20:
	add.s64 	%rd58, %rd66, %rd65;
	setp.lt.s32 	%p18, %r30, 0;
	neg.s64 	%rd59, %rd58;
	selp.b64 	%rd60, %rd59, %rd58, %p18;
	cvt.u32.u64 	%r152, %rd60;
$L__BB0_21:
	add.s32 	%r135, %r152, %r38;
	min.s32 	%r136, %r135, 127;
	max.s32 	%r137, %r136, -128;
	mad.lo.s32 	%r138, %r34, %r2, %r1;
	cvt.s64.s32 	%rd61, %r138;
	cvta.to.global.u64 	%rd62, %rd11;
	add.s64 	%rd63, %rd62, %rd61;
	st.global.u8 	[%rd63], %r137;
$L__BB0_22:
	ret;

}
	// .globl	_Z33quantized_matmul_kernel_optimizedPKaS0_Paiiifffiii
.visible .entry _Z33quantized_matmul_kernel_optimizedPKaS0_Paiiifffiii(
	.param .u64 .ptr .align 1 _Z33quantized_matmul_kernel_optimizedPKaS0_Paiiifffiii_param_0,
	.param .u64 .ptr .align 1 _Z33quantized_matmul_kernel_optimizedPKaS0_Paiiifffiii_param_1,
	.param .u64 .ptr .align 1 _Z33quantized_matmul_kernel_optimizedPKaS0_Paiiifffiii_param_2,
	.param .u32 _Z33quantized_matmul_kernel_optimizedPKaS0_Paiiifffiii_param_3,
	.param .u32 _Z33quantized_matmul_kernel_optimizedPKaS0_Paiiifffiii_param_4,
	.param .u32 _Z33quantized_matmul_kernel_optimizedPKaS0_Paiiifffiii_param_5,
	.param .f32 _Z33quantized_matmul_kernel_optimizedPKaS0_Paiiifffiii_param_6,
	.param .f32 _Z33quantized_matmul_kernel_optimizedPKaS0_Paiiifffiii_param_7,
	.param .f32 _Z33quantized_matmul_kernel_optimizedPKaS0_Paiiifffiii_param_8,
	.param .u32 _Z33quantized_matmul_kernel_optimizedPKaS0_Paiiifffiii_param_9,
	.param .u32 _Z33quantized_matmul_kernel_optimizedPKaS0_Paiiifffiii_param_10,
	.param .u32 _Z33quantized_matmul_kernel_optimizedPKaS0_Paiiifffiii_param_11
)
{
	.reg .pred 	%p<18>;
	.reg .b16 	%rs<11>;
	.reg .b32 	%r<142>;
	.reg .b32 	%f<12>;
	.reg .b64 	%rd<29>;
	// demoted variable
	.shared .align 1 .b8 _ZZ33quantized_matmul_kernel_optimizedPKaS0_PaiiifffiiiE5tileA[272];
	// demoted variable
	.shared .align 1 .b8 _ZZ33quantized_matmul_kernel_optimizedPKaS0_PaiiifffiiiE5tileB[272];
	ld.param.u64 	%rd8, [_Z33quantized_matmul_kernel_optimizedPKaS0_Paiiifffiii_param_0];
	ld.param.u64 	%rd9, [_Z33quantized_matmul_kernel_optimizedPKaS0_Paiiifffiii_param_1];
	ld.param.u64 	%rd10, [_Z33quantized_matmul_kernel_optimizedPKaS0_Paiiifffiii_param_2];
	ld.param.u32 	%r30, [_Z33quantized_matmul_kernel_optimizedPKaS0_Paiiifffiii_param_3];
	ld.param.u32 	%r31, [_Z33quantized_matmul_kernel_optimizedPKaS0_Paiiifffiii_param_4];
	ld.param.u32 	%r32, [_Z33quantized_matmul_kernel_optimizedPKaS0_Paiiifffiii_param_5];
	ld.param.f32 	%f6, [_Z33quantized_matmul_kernel_optimizedPKaS0_Paiiifffiii_param_6];
	ld.param.f32 	%f7, [_Z33quantized_matmul_kernel_optimizedPKaS0_Paiiifffiii_param_7];
	ld.param.f32 	%f8, [_Z33quantized_matmul_kernel_optimizedPKaS0_Paiiifffiii_param_8];
	ld.param.u32 	%r33, [_Z33quantized_matmul_kernel_optimizedPKaS0_Paiiifffiii_param_9];
	ld.param.u32 	%r34, [_Z33quantized_matmul_kernel_optimizedPKaS0_Paiiifffiii_param_10];
	ld.param.u32 	%r35, [_Z33quantized_matmul_kernel_optimizedPKaS0_Paiiifffiii_param_11];
	mov.u32 	%r36, %ctaid.x;
	mov.u32 	%r37, %ctaid.y;
	mov.u32 	%r135, %tid.x;
	mov.u32 	%r137, %tid.y;
	shl.b32 	%r38, %r37, 4;
	add.s32 	%r3, %r38, %r137;
	shl.b32 	%r4, %r36, 4;
	add.s32 	%r5, %r4, %r135;
	mul.f32 	%f9, %f6, %f7;
	div.rn.f32 	%f1, %f9, %f8;
	setp.lt.s32 	%p1, %r32, 1;
	mov.f32 	%f11, 0f00000000;
	@%p1 bra 	$L__BB1_8;
	add.s32 	%r40, %r32, 15;
	shr.u32 	%r41, %r40, 4;
	cvt.u16.u32 	%rs1, %r33;
	mul.lo.s32 	%r42, %r137, 17;
	mov.u32 	%r43, _ZZ33quantized_matmul_kernel_optimizedPKaS0_PaiiifffiiiE5tileA;
	add.s32 	%r6, %r43, %r42;
	add.s32 	%r7, %r6, %r135;
	cvt.u16.u32 	%rs2, %r34;
	mov.u32 	%r44, _ZZ33quantized_matmul_kernel_optimizedPKaS0_PaiiifffiiiE5tileB;
	add.s32 	%r9, %r44, %r135;
	add.s32 	%r8, %r9, %r42;
	neg.s32 	%r139, %r41;
	mad.lo.s32 	%r45, %r137, %r31, %r135;
	add.s32 	%r138, %r45, %r4;
	shl.b32 	%r12, %r31, 4;
	mad.lo.s32 	%r136, %r32, %r3, %r135;
	cvta.to.global.u64 	%rd1, %rd8;
	cvta.to.global.u64 	%rd2, %rd9;
	mov.b32 	%r140, 0;
$L__BB1_2:
	setp.ge.s32 	%p2, %r3, %r30;
	setp.ge.s32 	%p3, %r135, %r32;
	or.pred  	%p4, %p2, %p3;
	mov.u16 	%rs9, %rs1;
	@%p4 bra 	$L__BB1_4;
	cvt.u64.u32 	%rd11, %r136;
	add.s64 	%rd12, %rd1, %rd11;
	ld.global.nc.u8 	%rs7, [%rd12];
	cvt.u16.u8 	%rs9, %rs7;
$L__BB1_4:
	setp.ge.s32 	%p5, %r5, %r31;
	st.shared.u8 	[%r7], %rs9;
	setp.ge.s32 	%p6, %r137, %r32;
	or.pred  	%p7, %p6, %p5;
	mov.u16 	%rs10, %rs2;
	@%p7 bra 	$L__BB1_6;
	cvt.s64.s32 	%rd13, %r138;
	add.s64 	%rd14, %rd2, %rd13;
	ld.global.nc.u8 	%rs8, [%rd14];
	cvt.u16.u8 	%rs10, %rs8;
$L__BB1_6:
	st.shared.u8 	[%r8], %rs10;
	bar.sync 	0;
	ld.shared.s8 	%r46, [%r6];
	sub.s32 	%r47, %r46, %r33;
	ld.shared.s8 	%r48, [%r9];
	sub.s32 	%r49, %r48, %r34;
	mad.lo.s32 	%r50, %r49, %r47, %r140;
	ld.shared.s8 	%r51, [%r6+1];
	sub.s32 	%r52, %r51, %r33;
	ld.shared.s8 	%r53, [%r9+17];
	sub.s32 	%r54, %r53, %r34;
	mad.lo.s32 	%r55, %r54, %r52, %r50;
	ld.shared.s8 	%r56, [%r6+2];
	sub.s32 	%r57, %r56, %r33;
	ld.shared.s8 	%r58, [%r9+34];
	sub.s32 	%r59, %r58, %r34;
	mad.lo.s32 	%r60, %r59, %r57, %r55;
	ld.shared.s8 	%r61, [%r6+3];
	sub.s32 	%r62, %r61, %r33;
	ld.shared.s8 	%r63, [%r9+51];
	sub.s32 	%r64, %r63, %r34;
	mad.lo.s32 	%r65, %r64, %r62, %r60;
	ld.shared.s8 	%r66, [%r6+4];
	sub.s32 	%r67, %r66, %r33;
	ld.shared.s8 	%r68, [%r9+68];
	sub.s32 	%r69, %r68, %r34;
	mad.lo.s32 	%r70, %r69, %r67, %r65;
	ld.shared.s8 	%r71, [%r6+5];
	sub.s32 	%r72, %r71, %r33;
	ld.shared.s8 	%r73, [%r9+85];
	sub.s32 	%r74, %r73, %r34;
	mad.lo.s32 	%r75, %r74, %r72, %r70;
	ld.shared.s8 	%r76, [%r6+6];
	sub.s32 	%r77, %r76, %r33;
	ld.shared.s8 	%r78, [%r9+102];
	sub.s32 	%r79, %r78, %r34;
	mad.lo.s32 	%r80, %r79, %r77, %r75;
	ld.shared.s8 	%r81, [%r6+7];
	sub.s32 	%r82, %r81, %r33;
	ld.shared.s8 	%r83, [%r9+119];
	sub.s32 	%r84, %r83, %r34;
	mad.lo.s32 	%r85, %r84, %r82, %r80;
	ld.shared.s8 	%r86, [%r6+8];
	sub.s32 	%r87, %r86, %r33;
	ld.shared.s8 	%r88, [%r9+136];
	sub.s32 	%r89, %r88, %r34;
	mad.lo.s32 	%r90, %r89, %r87, %r85;
	ld.shared.s8 	%r91, [%r6+9];
	sub.s32 	%r92, %r91, %r33;
	ld.shared.s8 	%r93, [%r9+153];
	sub.s32 	%r94, %r93, %r34;
	mad.lo.s32 	%r95, %r94, %r92, %r90;
	ld.shared.s8 	%r96, [%r6+10];
	sub.s32 	%r97, %r96, %r33;
	ld.shared.s8 	%r98, [%r9+170];
	sub.s32 	%r99, %r98, %r34;
	mad.lo.s32 	%r100, %r99, %r97, %r95;
	ld.shared.s8 	%r101, [%r6+11];
	sub.s32 	%r102, %r101, %r33;
	ld.shared.s8 	%r103, [%r9+187];
	sub.s32 	%r104, %r103, %r34;
	mad.lo.s32 	%r105, %r104, %r102, %r100;
	ld.shared.s8 	%r106, [%r6+12];
	sub.s32 	%r107, %r106, %r33;
	ld.shared.s8 	%r108, [%r9+204];
	sub.s32 	%r109, %r108, %r34;
	mad.lo.s32 	%r110, %r109, %r107, %r105;
	ld.shared.s8 	%r111, [%r6+13];
	sub.s32 	%r112, %r111, %r33;
	ld.shared.s8 	%r113, [%r9+221];
	sub.s32 	%r114, %r113, %r34;
	mad.lo.s32 	%r115, %r114, %r112, %r110;
	ld.shared.s8 	%r116, [%r6+14];
	sub.s32 	%r117, %r116, %r33;
	ld.shared.s8 	%r118, [%r9+238];
	sub.s32 	%r119, %r118, %r34;
	mad.lo.s32 	%r120, %r119, %r117, %r115;
	ld.shared.s8 	%r121, [%r6+15];
	sub.s32 	%r122, %r121, %r33;
	ld.shared.s8 	%r123, [%r9+255];
	sub.s32 	%r124, %r123, %r34;
	mad.lo.s32 	%r140, %r124, %r122, %r120;
	bar.sync 	0;
	add.s32 	%r139, %r139, 1;
	setp.ne.s32 	%p8, %r139, 0;
	add.s32 	%r138, %r138, %r12;
	add.s32 	%r137, %r137, 16;
	add.s32 	%r136, %r136, 16;
	add.s32 	%r135, %r135, 16;
	@%p8 bra 	$L__BB1_2;
	cvt.rn.f32.s32 	%f11, %r140;
$L__BB1_8:
	setp.ge.s32 	%p9, %r3, %r30;
	setp.ge.s32 	%p10, %r5, %r31;
	or.pred  	%p11, %p9, %p10;
	@%p11 bra 	$L__BB1_17;
	mul.f32 	%f4, %f1, %f11;
	mov.b32 	%r26, %f4;
	abs.f32 	%f10, %f4;
	setp.nan.f32 	%p12, %f10, %f10;
	mov.b32 	%r125, 0;
	mov.u32 	%r141, %r125;
	@%p12 bra 	$L__BB1_16;
	setp.ge.f32 	%p13, %f4, 0f5F000000;
	mov.b32 	%r141, -1;
	@%p13 bra 	$L__BB1_16;
	setp.le.f32 	%p14, %f4, 0fDF000000;
	mov.u32 	%r141, %r125;
	@%p14 bra 	$L__BB1_16;
	shr.u32 	%r128, %r26, 23;
	and.b32  	%r27, %r128, 255;
	cvt.u64.u32 	%rd16, %r26;
	shl.b64 	%rd17, %rd16, 39;
	and.b64  	%rd18, %rd17, 4611685468671574016;
	or.b64  	%rd3, %rd18, 4611686018427387904;
	setp.lt.u32 	%p15, %r27, 126;
	mov.b64 	%rd27, 0;
	mov.u64 	%rd28, %rd27;
	@%p15 bra 	$L__BB1_15;
	setp.eq.s32 	%p16, %r27, 189;
	mov.u64 	%rd27, %rd3;
	@%p16 bra 	$L__BB1_15;
	add.s32 	%r129, %r27, -125;
	shl.b64 	%rd20, %rd3, %r129;
	sub.s32 	%r130, 189, %r27;
	shr.u64 	%rd27, %rd3, %r130;
	shr.u64 	%rd28, %rd20, 63;
$L__BB1_15:
	add.s64 	%rd21, %rd28, %rd27;
	setp.lt.s32 	%p17, %r26, 0;
	neg.s64 	%rd22, %rd21;
	selp.b64 	%rd23, %rd22, %rd21, %p17;
	cvt.u32.u64 	%r141, %rd23;
$L__BB1_16:
	add.s32 	%r131, %r141, %r35;
	min.s32 	%r132, %r131, 127;
	max.s32 	%r133, %r132, -128;
	mad.lo.s32 	%r134, %r31, %r3, %r5;
	cvt.u64.u32 	%rd24, %r134;
	cvta.to.global.u64 	%rd25, %rd10;
	add.s64 	%rd26, %rd25, %rd24;
	st.global.u8 	[%rd26], %r133;
$L__BB1_17:
	ret;

}
	// .globl	_Z34quantized_matmul_kernel_vectorizedPKaS0_Paiiifffiii
.visible .entry _Z34quantized_matmul_kernel_vectorizedPKaS0_Paiiifffiii(
	.param .u64 .ptr .align 1 _Z34quantized_matmul_kernel_vectorizedPKaS0_Paiiifffiii_param_0,
	.param .u64 .ptr .align 1 _Z34quantized_matmul_kernel_vectorizedPKaS0_Paiiifffiii_param_1,
	.param .u64 .ptr .align 1 _Z34quantized_matmul_kernel_vectorizedPKaS0_Paiiifffiii_param_2,
	.param .u32 _Z34quantized_matmul_kernel_vectorizedPKaS0_Paiiifffiii_param_3,
	.param .u32 _Z34quantized_matmul_kernel_vectorizedPKaS0_Paiiifffiii_param_4,
	.param .u32 _Z34quantized_matmul_kernel_vectorizedPKaS0_Paiiifffiii_param_5,
	.param .f32 _Z34quantized_matmul_kernel_vectorizedPKaS0_Paiiifffiii_param_6,
	.param .f32 _Z34quantized_matmul_kernel_vectorizedPKaS0_Paiiifffiii_param_7,
	.param .f32 _Z34quantized_matmul_kernel_vectorizedPKaS0_Paiiifffiii_param_8,
	.param .u32 _Z34quantized_matmul_kernel_vectorizedPKaS0_Paiiifffiii_param_9,
	.param .u32 _Z34quantized_matmul_kernel_vectorizedPKaS0_Paiiifffiii_param_10,
	.param .u32 _Z34quantized_matmul_kernel_vectorizedPKaS0_Paiiifffiii_param_11
)
{
	.reg .pred 	%p<25>;
	.reg .b16 	%rs<59>;
	.reg .b32 	%r<351>;
	.reg .b32 	%f<9>;
	.reg .b64 	%rd<100>;

	ld.param.u64 	%rd8, [_Z34quantized_matmul_kernel_vectorizedPKaS0_Paiiifffiii_param_0];
	ld.param.u64 	%rd10, [_Z34quantized_matmul_kernel_vectorizedPKaS0_Paiiifffiii_param_1];
	ld.param.u32 	%r65, [_Z34quantized_matmul_kernel_vectorizedPKaS0_Paiiifffiii_param_3];
	ld.param.u32 	%r60, [_Z34quantized_matmul_kernel_vectorizedPKaS0_Paiiifffiii_param_4];
	ld.param.u32 	%r61, [_Z34quantized_matmul_kernel_vectorizedPKaS0_Paiiifffiii_param_5];
	ld.param.f32 	%f3, [_Z34quantized_matmul_kernel_vectorizedPKaS0_Paiiifffiii_param_6];
	ld.param.f32 	%f4, [_Z34quantized_matmul_kernel_vectorizedPKaS0_Paiiifffiii_param_7];
	ld.param.f32 	%f5, [_Z34quantized_matmul_kernel_vectorizedPKaS0_Paiiifffiii_param_8];
	ld.param.u32 	%r62, [_Z34quantized_matmul_kernel_vectorizedPKaS0_Paiiifffiii_param_9];
	ld.param.u32 	%r63, [_Z34quantized_matmul_kernel_vectorizedPKaS0_Paiiifffiii_param_10];
	cvta.to.global.u64 	%rd1, %rd10;
	mov.u32 	%r66, %ctaid.x;
	mov.u32 	%r67, %ntid.x;
	mov.u32 	%r68, %tid.x;
	mad.lo.s32 	%r1, %r66, %r67, %r68;
	mov.u32 	%r69, %ctaid.y;
	mov.u32 	%r70, %ntid.y;
	mov.u32 	%r71, %tid.y;
	mad.lo.s32 	%r2, %r69, %r70, %r71;
	setp.ge.s32 	%p1, %r2, %r65;
	setp.ge.s32 	%p2, %r1, %r60;
	or.pred  	%p3, %p1, %p2;
	@%p3 bra 	$L__BB2_30;
	cvta.to.global.u64 	%rd11, %rd8;
	mul.f32 	%f6, %f3, %f4;
	div.rn.f32 	%f1, %f6, %f5;
	mul.lo.s32 	%r73, %r61, %r2;
	cvt.s64.s32 	%rd12, %r73;
	add.s64 	%rd2, %rd11, %rd12;
	setp.lt.s32 	%p4, %r61, 4;
	mov.b32 	%r349, 0;
	mov.u32 	%r341, %r349;
	@%p4 bra 	$L__BB2_10;
	and.b32  	%r76, %r61, 2147483644;
	add.s32 	%r3, %r76, -1;
	shr.u32 	%r77, %r3, 2;
	add.s32 	%r4, %r77, 1;
	setp.lt.u32 	%p5, %r3, 12;
	mov.b32 	%r334, 0;
	mov.u32 	%r349, %r334;
	@%p5 bra 	$L__BB2_5;
	shl.b32 	%r5, %r60, 4;
	and.b32  	%r79, %r4, 2147483644;
	neg.s32 	%r332, %r79;
	mov.b32 	%r334, 0;
	cvt.s64.s32 	%rd17, %r60;
	mov.u32 	%r333, %r1;
$L__BB2_4:
	.pragma "nounroll";
	cvt.u64.u32 	%rd13, %r334;
	add.s64 	%rd14, %rd2, %rd13;
	ld.global.nc.u32 	%r80, [%rd14];
	cvt.s64.s32 	%rd15, %r333;
	add.s64 	%rd16, %rd1, %rd15;
	ld.global.nc.u8 	%rs1, [%rd16];
	cvt.s32.s8 	%r81, %rs1;
	sub.s32 	%r82, %r81, %r63;
	add.s64 	%rd18, %rd16, %rd17;
	ld.global.nc.u8 	%rs2, [%rd18];
	cvt.s32.s8 	%r83, %rs2;
	sub.s32 	%r84, %r83, %r63;
	add.s64 	%rd19, %rd18, %rd17;
	ld.global.nc.u8 	%rs3, [%rd19];
	cvt.s32.s8 	%r85, %rs3;
	sub.s32 	%r86, %r85, %r63;
	add.s64 	%rd20, %rd19, %rd17;
	ld.global.nc.u8 	%rs4, [%rd20];
	cvt.s32.s8 	%r87, %rs4;
	sub.s32 	%r88, %r87, %r63;
	bfe.s32 	%r89, %r80, 0, 8;
	sub.s32 	%r90, %r89, %r62;
	bfe.s32 	%r91, %r80, 8, 8;
	sub.s32 	%r92, %r91, %r62;
	bfe.s32 	%r93, %r80, 16, 8;
	sub.s32 	%r94, %r93, %r62;
	bfe.s32 	%r95, %r80, 24, 8;
	sub.s32 	%r96, %r95, %r62;
	mad.lo.s32 	%r97, %r82, %r90, %r349;
	mad.lo.s32 	%r98, %r84, %r92, %r97;
	mad.lo.s32 	%r99, %r86, %r94, %r98;
	mad.lo.s32 	%r100, %r88, %r96, %r99;
	ld.global.nc.u32 	%r101, [%rd14+4];
	add.s64 	%rd21, %rd20, %rd17;
	ld.global.nc.u8 	%rs5, [%rd21];
	cvt.s32.s8 	%r102, %rs5;
	sub.s32 	%r103, %r102, %r63;
	add.s64 	%rd22, %rd21, %rd17;
	ld.global.nc.u8 	%rs6, [%rd22];
	cvt.s32.s8 	%r104, %rs6;
	sub.s32 	%r105, %r104, %r63;
	add.s64 	%rd23, %rd22, %rd17;
	ld.global.nc.u8 	%rs7, [%rd23];
	cvt.s32.s8 	%r106, %rs7;
	sub.s32 	%r107, %r106, %r63;
	add.s64 	%rd24, %rd23, %rd17;
	ld.global.nc.u8 	%rs8, [%rd24];
	cvt.s32.s8 	%r108, %rs8;
	sub.s32 	%r109, %r108, %r63;
	bfe.s32 	%r110, %r101, 0, 8;
	sub.s32 	%r111, %r110, %r62;
	bfe.s32 	%r112, %r101, 8, 8;
	sub.s32 	%r113, %r112, %r62;
	bfe.s32 	%r114, %r101, 16, 8;
	sub.s32 	%r115, %r114, %r62;
	bfe.s32 	%r116, %r101, 24, 8;
	sub.s32 	%r117, %r116, %r62;
	mad.lo.s32 	%r118, %r103, %r111, %r100;
	mad.lo.s32 	%r119, %r105, %r113, %r118;
	mad.lo.s32 	%r120, %r107, %r115, %r119;
	mad.lo.s32 	%r121, %r109, %r117, %r120;
	ld.global.nc.u32 	%r122, [%rd14+8];
	add.s64 	%rd25, %rd24, %rd17;
	ld.global.nc.u8 	%rs9, [%rd25];
	cvt.s32.s8 	%r123, %rs9;
	sub.s32 	%r124, %r123, %r63;
	add.s64 	%rd26, %rd25, %rd17;
	ld.global.nc.u8 	%rs10, [%rd26];
	cvt.s32.s8 	%r125, %rs10;
	sub.s32 	%r126, %r125, %r63;
	add.s64 	%rd27, %rd26, %rd17;
	ld.global.nc.u8 	%rs11, [%rd27];
	cvt.s32.s8 	%r127, %rs11;
	sub.s32 	%r128, %r127, %r63;
	add.s64 	%rd28, %rd27, %rd17;
	ld.global.nc.u8 	%rs12, [%rd28];
	cvt.s32.s8 	%r129, %rs12;
	sub.s32 	%r130, %r129, %r63;
	bfe.s32 	%r131, %r122, 0, 8;
	sub.s32 	%r132, %r131, %r62;
	bfe.s32 	%r133, %r122, 8, 8;
	sub.s32 	%r134, %r133, %r62;
	bfe.s32 	%r135, %r122, 16, 8;
	sub.s32 	%r136, %r135, %r62;
	bfe.s32 	%r137, %r122, 24, 8;
	sub.s32 	%r138, %r137, %r62;
	mad.lo.s32 	%r139, %r124, %r132, %r121;
	mad.lo.s32 	%r140, %r126, %r134, %r139;
	mad.lo.s32 	%r141, %r128, %r136, %r140;
	mad.lo.s32 	%r142, %r130, %r138, %r141;
	ld.global.nc.u32 	%r143, [%rd14+12];
	add.s64 	%rd29, %rd28, %rd17;
	ld.global.nc.u8 	%rs13, [%rd29];
	cvt.s32.s8 	%r144, %rs13;
	sub.s32 	%r145, %r144, %r63;
	add.s64 	%rd30, %rd29, %rd17;
	ld.global.nc.u8 	%rs14, [%rd30];
	cvt.s32.s8 	%r146, %rs14;
	sub.s32 	%r147, %r146, %r63;
	add.s64 	%rd31, %rd30, %rd17;
	ld.global.nc.u8 	%rs15, [%rd31];
	cvt.s32.s8 	%r148, %rs15;
	sub.s32 	%r149, %r148, %r63;
	add.s64 	%rd32, %rd31, %rd17;
	ld.global.nc.u8 	%rs16, [%rd32];
	cvt.s32.s8 	%r150, %rs16;
	sub.s32 	%r151, %r150, %r63;
	bfe.s32 	%r152, %r143, 0, 8;
	sub.s32 	%r153, %r152, %r62;
	bfe.s32 	%r154, %r143, 8, 8;
	sub.s32 	%r155, %r154, %r62;
	bfe.s32 	%r156, %r143, 16, 8;
	sub.s32 	%r157, %r156, %r62;
	bfe.s32 	%r158, %r143, 24, 8;
	sub.s32 	%r159, %r158, %r62;
	mad.lo.s32 	%r160, %r145, %r153, %r142;
	mad.lo.s32 	%r161, %r147, %r155, %r160;
	mad.lo.s32 	%r162, %r149, %r157, %r161;
	mad.lo.s32 	%r349, %r151, %r159, %r162;
	add.s32 	%r334, %r334, 16;
	add.s32 	%r333, %r333, %r5;
	add.s32 	%r332, %r332, 4;
	setp.eq.s32 	%p6, %r332, 0;
	@%p6 bra 	$L__BB2_5;
	bra.uni 	$L__BB2_4;
$L__BB2_5:
	and.b32  	%r165, %r3, -4;
	add.s32 	%r341, %r165, 4;
	shr.u32 	%r166, %r3, 2;
	add.s32 	%r167, %r166, 1;
	and.b32  	%r164, %r167, 3;
	setp.eq.s32 	%p7, %r164, 0;
	@%p7 bra 	$L__BB2_10;
	setp.eq.s32 	%p8, %r164, 1;
	@%p8 bra 	$L__BB2_8;
	cvt.u64.u32 	%rd33, %r334;
	add.s64 	%rd34, %rd2, %rd33;
	ld.global.nc.u32 	%r168, [%rd34];
	mad.lo.s32 	%r169, %r334, %r60, %r1;
	cvt.s64.s32 	%rd35, %r169;
	add.s64 	%rd36, %rd1, %rd35;
	ld.global.nc.u8 	%rs17, [%rd36];
	cvt.s32.s8 	%r170, %rs17;
	sub.s32 	%r171, %r170, %r63;
	cvt.s64.s32 	%rd37, %r60;
	add.s64 	%rd38, %rd36, %rd37;
	ld.global.nc.u8 	%rs18, [%rd38];
	cvt.s32.s8 	%r172, %rs18;
	sub.s32 	%r173, %r172, %r63;
	add.s64 	%rd39, %rd38, %rd37;
	ld.global.nc.u8 	%rs19, [%rd39];
	cvt.s32.s8 	%r174, %rs19;
	sub.s32 	%r175, %r174, %r63;
	add.s64 	%rd40, %rd39, %rd37;
	ld.global.nc.u8 	%rs20, [%rd40];
	cvt.s32.s8 	%r176, %rs20;
	sub.s32 	%r177, %r176, %r63;
	bfe.s32 	%r178, %r168, 0, 8;
	sub.s32 	%r179, %r178, %r62;
	bfe.s32 	%r180, %r168, 8, 8;
	sub.s32 	%r181, %r180, %r62;
	bfe.s32 	%r182, %r168, 16, 8;
	sub.s32 	%r183, %r182, %r62;
	bfe.s32 	%r184, %r168, 24, 8;
	sub.s32 	%r185, %r184, %r62;
	mad.lo.s32 	%r186, %r171, %r179, %r349;
	mad.lo.s32 	%r187, %r173, %r181, %r186;
	mad.lo.s32 	%r188, %r175, %r183, %r187;
	mad.lo.s32 	%r189, %r177, %r185, %r188;
	add.s32 	%r190, %r334, 4;
	cvt.u64.u32 	%rd41, %r190;
	add.s64 	%rd42, %rd2, %rd41;
	ld.global.nc.u32 	%r191, [%rd42];
	add.s64 	%rd43, %rd40, %rd37;
	ld.global.nc.u8 	%rs21, [%rd43];
	cvt.s32.s8 	%r192, %rs21;
	sub.s32 	%r193, %r192, %r63;
	add.s64 	%rd44, %rd43, %rd37;
	ld.global.nc.u8 	%rs22, [%rd44];
	cvt.s32.s8 	%r194, %rs22;
	sub.s32 	%r195, %r194, %r63;
	add.s64 	%rd45, %rd44, %rd37;
	ld.global.nc.u8 	%rs23, [%rd45];
	cvt.s32.s8 	%r196, %rs23;
	sub.s32 	%r197, %r196, %r63;
	add.s64 	%rd46, %rd45, %rd37;
	ld.global.nc.u8 	%rs24, [%rd46];
	cvt.s32.s8 	%r198, %rs24;
	sub.s32 	%r199, %r198, %r63;
	bfe.s32 	%r200, %r191, 0, 8;
	sub.s32 	%r201, %r200, %r62;
	bfe.s32 	%r202, %r191, 8, 8;
	sub.s32 	%r203, %r202, %r62;
	bfe.s32 	%r204, %r191, 16, 8;
	sub.s32 	%r205, %r204, %r62;
	bfe.s32 	%r206, %r191, 24, 8;
	sub.s32 	%r207, %r206, %r62;
	mad.lo.s32 	%r208, %r193, %r201, %r189;
	mad.lo.s32 	%r209, %r195, %r203, %r208;
	mad.lo.s32 	%r210, %r197, %r205, %r209;
	mad.lo.s32 	%r349, %r199, %r207, %r210;
	add.s32 	%r334, %r334, 8;
$L__BB2_8:
	and.b32  	%r211, %r3, 4;
	setp.ne.s32 	%p9, %r211, 0;
	@%p9 bra 	$L__BB2_10;
	cvt.u64.u32 	%rd47, %r334;
	add.s64 	%rd48, %rd2, %rd47;
	ld.global.nc.u32 	%r212, [%rd48];
	mad.lo.s32 	%r213, %r334, %r60, %r1;
	cvt.s64.s32 	%rd49, %r213;
	add.s64 	%rd50, %rd1, %rd49;
	ld.global.nc.u8 	%rs25, [%rd50];
	cvt.s32.s8 	%r214, %rs25;
	sub.s32 	%r215, %r214, %r63;
	cvt.s64.s32 	%rd51, %r60;
	add.s64 	%rd52, %rd50, %rd51;
	ld.global.nc.u8 	%rs26, [%rd52];
	cvt.s32.s8 	%r216, %rs26;
	sub.s32 	%r217, %r216, %r63;
	add.s64 	%rd53, %rd52, %rd51;
	ld.global.nc.u8 	%rs27, [%rd53];
	cvt.s32.s8 	%r218, %rs27;
	sub.s32 	%r219, %r218, %r63;
	add.s64 	%rd54, %rd53, %rd51;
	ld.global.nc.u8 	%rs28, [%rd54];
	cvt.s32.s8 	%r220, %rs28;
	sub.s32 	%r221, %r220, %r63;
	bfe.s32 	%r222, %r212, 0, 8;
	sub.s32 	%r223, %r222, %r62;
	bfe.s32 	%r224, %r212, 8, 8;
	sub.s32 	%r225, %r224, %r62;
	bfe.s32 	%r226, %r212, 16, 8;
	sub.s32 	%r227, %r226, %r62;
	bfe.s32 	%r228, %r212, 24, 8;
	sub.s32 	%r229, %r228, %r62;
	mad.lo.s32 	%r230, %r215, %r223, %r349;
	mad.lo.s32 	%r231, %r217, %r225, %r230;
	mad.lo.s32 	%r232, %r219, %r227, %r231;
	mad.lo.s32 	%r349, %r221, %r229, %r232;
$L__BB2_10:
	setp.ge.s32 	%p10, %r341, %r61;
	@%p10 bra 	$L__BB2_22;
	sub.s32 	%r19, %r61, %r341;
	and.b32  	%r20, %r19, 7;
	sub.s32 	%r234, %r341, %r61;
	setp.gt.u32 	%p11, %r234, -8;
	@%p11 bra 	$L__BB2_14;
	mad.lo.s32 	%r337, %r341, %r60, %r1;
	shl.b32 	%r22, %r60, 3;
	and.b32  	%r235, %r19, -8;
	neg.s32 	%r336, %r235;
	cvt.s64.s32 	%rd59, %r60;
$L__BB2_13:
	.pragma "nounroll";
	cvt.s64.s32 	%rd55, %r341;
	add.s64 	%rd56, %rd2, %rd55;
	ld.global.nc.u8 	%rs29, [%rd56];
	cvt.s32.s8 	%r236, %rs29;
	sub.s32 	%r237, %r236, %r62;
	cvt.s64.s32 	%rd57, %r337;
	add.s64 	%rd58, %rd1, %rd57;
	ld.global.nc.u8 	%rs30, [%rd58];
	cvt.s32.s8 	%r238, %rs30;
	sub.s32 	%r239, %r238, %r63;
	mad.lo.s32 	%r240, %r239, %r237, %r349;
	ld.global.nc.u8 	%rs31, [%rd56+1];
	cvt.s32.s8 	%r241, %rs31;
	sub.s32 	%r242, %r241, %r62;
	add.s64 	%rd60, %rd58, %rd59;
	ld.global.nc.u8 	%rs32, [%rd60];
	cvt.s32.s8 	%r243, %rs32;
	sub.s32 	%r244, %r243, %r63;
	mad.lo.s32 	%r245, %r244, %r242, %r240;
	ld.global.nc.u8 	%rs33, [%rd56+2];
	cvt.s32.s8 	%r246, %rs33;
	sub.s32 	%r247, %r246, %r62;
	add.s64 	%rd61, %rd60, %rd59;
	ld.global.nc.u8 	%rs34, [%rd61];
	cvt.s32.s8 	%r248, %rs34;
	sub.s32 	%r249, %r248, %r63;
	mad.lo.s32 	%r250, %r249, %r247, %r245;
	ld.global.nc.u8 	%rs35, [%rd56+3];
	cvt.s32.s8 	%r251, %rs35;
	sub.s32 	%r252, %r251, %r62;
	add.s64 	%rd62, %rd61, %rd59;
	ld.global.nc.u8 	%rs36, [%rd62];
	cvt.s32.s8 	%r253, %rs36;
	sub.s32 	%r254, %r253, %r63;
	mad.lo.s32 	%r255, %r254, %r252, %r250;
	ld.global.nc.u8 	%rs37, [%rd56+4];
	cvt.s32.s8 	%r256, %rs37;
	sub.s32 	%r257, %r256, %r62;
	add.s64 	%rd63, %rd62, %rd59;
	ld.global.nc.u8 	%rs38, [%rd63];
	cvt.s32.s8 	%r258, %rs38;
	sub.s32 	%r259, %r258, %r63;
	mad.lo.s32 	%r260, %r259, %r257, %r255;
	ld.global.nc.u8 	%rs39, [%rd56+5];
	cvt.s32.s8 	%r261, %rs39;
	sub.s32 	%r262, %r261, %r62;
	add.s64 	%rd64, %rd63, %rd59;
	ld.global.nc.u8 	%rs40, [%rd64];
	cvt.s32.s8 	%r263, %rs40;
	sub.s32 	%r264, %r263, %r63;
	mad.lo.s32 	%r265, %r264, %r262, %r260;
	ld.global.nc.u8 	%rs41, [%rd56+6];
	cvt.s32.s8 	%r266, %rs41;
	sub.s32 	%r267, %r266, %r62;
	add.s64 	%rd65, %rd64, %rd59;
	ld.global.nc.u8 	%rs42, [%rd65];
	cvt.s32.s8 	%r268, %rs42;
	sub.s32 	%r269, %r268, %r63;
	mad.lo.s32 	%r270, %r269, %r267, %r265;
	ld.global.nc.u8 	%rs43, [%rd56+7];
	cvt.s32.s8 	%r271, %rs43;
	sub.s32 	%r272, %r271, %r62;
	add.s64 	%rd66, %rd65, %rd59;
	ld.global.nc.u8 	%rs44, [%rd66];
	cvt.s32.s8 	%r273, %rs44;
	sub.s32 	%r274, %r273, %r63;
	mad.lo.s32 	%r349, %r274, %r272, %r270;
	add.s32 	%r341, %r341, 8;
	add.s32 	%r337, %r337, %r22;
	add.s32 	%r336, %r336, 8;
	setp.ne.s32 	%p12, %r336, 0;
	@%p12 bra 	$L__BB2_13;
$L__BB2_14:
	setp.eq.s32 	%p13, %r20, 0;
	@%p13 bra 	$L__BB2_22;
	and.b32  	%r43, %r19, 3;
	setp.lt.u32 	%p14, %r20, 4;
	@%p14 bra 	$L__BB2_17;
	cvt.s64.s32 	%rd67, %r341;
	add.s64 	%rd68, %rd2, %rd67;
	ld.global.nc.u8 	%rs45, [%rd68];
	cvt.s32.s8 	%r276, %rs45;
	sub.s32 	%r277, %r276, %r62;
	mad.lo.s32 	%r278, %r341, %r60, %r1;
	cvt.s64.s32 	%rd69, %r278;
	add.s64 	%rd70, %rd1, %rd69;
	ld.global.nc.u8 	%rs46, [%rd70];
	cvt.s32.s8 	%r279, %rs46;
	sub.s32 	%r280, %r279, %r63;
	mad.lo.s32 	%r281, %r280, %r277, %r349;
	ld.global.nc.u8 	%rs47, [%rd68+1];
	cvt.s32.s8 	%r282, %rs47;
	sub.s32 	%r283, %r282, %r62;
	cvt.s64.s32 	%rd71, %r60;
	add.s64 	%rd72, %rd70, %rd71;
	ld.global.nc.u8 	%rs48, [%rd72];
	cvt.s32.s8 	%r284, %rs48;
	sub.s32 	%r285, %r284, %r63;
	mad.lo.s32 	%r286, %r285, %r283, %r281;
	ld.global.nc.u8 	%rs49, [%rd68+2];
	cvt.s32.s8 	%r287, %rs49;
	sub.s32 	%r288, %r287, %r62;
	add.s64 	%rd73, %rd72, %rd71;
	ld.global.nc.u8 	%rs50, [%rd73];
	cvt.s32.s8 	%r289, %rs50;
	sub.s32 	%r290, %r289, %r63;
	mad.lo.s32 	%r291, %r290, %r288, %r286;
	ld.global.nc.u8 	%rs51, [%rd68+3];
	cvt.s32.s8 	%r292, %rs51;
	sub.s32 	%r293, %r292, %r62;
	add.s64 	%rd74, %rd73, %rd71;
	ld.global.nc.u8 	%rs52, [%rd74];
	cvt.s32.s8 	%r294, %rs52;
	sub.s32 	%r295, %r294, %r63;
	mad.lo.s32 	%r349, %r295, %r293, %r291;
	add.s32 	%r341, %r341, 4;
$L__BB2_17:
	setp.eq.s32 	%p15, %r43, 0;
	@%p15 bra 	$L__BB2_22;
	setp.eq.s32 	%p16, %r43, 1;
	@%p16 bra 	$L__BB2_20;
	cvt.s64.s32 	%rd75, %r341;
	add.s64 	%rd76, %rd2, %rd75;
	ld.global.nc.u8 	%rs53, [%rd76];
	cvt.s32.s8 	%r297, %rs53;
	sub.s32 	%r298, %r297, %r62;
	mad.lo.s32 	%r299, %r341, %r60, %r1;
	cvt.s64.s32 	%rd77, %r299;
	add.s64 	%rd78, %rd1, %rd77;
	ld.global.nc.u8 	%rs54, [%rd78];
	cvt.s32.s8 	%r300, %rs54;
	sub.s32 	%r301, %r300, %r63;
	mad.lo.s32 	%r302, %r301, %r298, %r349;
	ld.global.nc.u8 	%rs55, [%rd76+1];
	cvt.s32.s8 	%r303, %rs55;
	sub.s32 	%r304, %r303, %r62;
	cvt.s64.s32 	%rd79, %r60;
	add.s64 	%rd80, %rd78, %rd79;
	ld.global.nc.u8 	%rs56, [%rd80];
	cvt.s32.s8 	%r305, %rs56;
	sub.s32 	%r306, %r305, %r63;
	mad.lo.s32 	%r349, %r306, %r304, %r302;
	add.s32 	%r341, %r341, 2;
$L__BB2_20:
	and.b32  	%r307, %r19, 1;
	setp.eq.b32 	%p17, %r307, 1;
	not.pred 	%p18, %p17;
	@%p18 bra 	$L__BB2_22;
	cvt.s64.s32 	%rd81, %r341;
	add.s64 	%rd82, %rd2, %rd81;
	ld.global.nc.u8 	%rs57, [%rd82];
	cvt.s32.s8 	%r308, %rs57;
	sub.s32 	%r309, %r308, %r62;
	mad.lo.s32 	%r310, %r341, %r60, %r1;
	cvt.s64.s32 	%rd83, %r310;
	add.s64 	%rd84, %rd1, %rd83;
	ld.global.nc.u8 	%rs58, [%rd84];
	cvt.s32.s8 	%r311, %rs58;
	sub.s32 	%r312, %r311, %r63;
	mad.lo.s32 	%r349, %r312, %r309, %r349;
$L__BB2_22:
	cvt.rn.f32.s32 	%f7, %r349;
	mul.f32 	%f2, %f1, %f7;
	mov.b32 	%r56, %f2;
	abs.f32 	%f8, %f2;
	setp.nan.f32 	%p19, %f8, %f8;
	mov.b32 	%r313, 0;
	mov.u32 	%r350, %r313;
	@%p19 bra 	$L__BB2_29;
	setp.ge.f32 	%p20, %f2, 0f5F000000;
	mov.b32 	%r350, -1;
	@%p20 bra 	$L__BB2_29;
	setp.le.f32 	%p21, %f2, 0fDF000000;
	mov.u32 	%r350, %r313;
	@%p21 bra 	$L__BB2_29;
	shr.u32 	%r316, %r56, 23;
	and.b32  	%r57, %r316, 255;
	cvt.u64.u32 	%rd86, %r56;
	shl.b64 	%rd87, %rd86, 39;
	and.b64  	%rd88, %rd87, 4611685468671574016;
	or.b64  	%rd3, %rd88, 4611686018427387904;
	setp.lt.u32 	%p22, %r57, 126;
	mov.b64 	%rd98, 0;
	mov.u64 	%rd99, %rd98;
	@%p22 bra 	$L__BB2_28;
	setp.eq.s32 	%p23, %r57, 189;
	mov.u64 	%rd98, %rd3;
	@%p23 bra 	$L__BB2_28;
	add.s32 	%r317, %r57, -125;
	shl.b64 	%rd90, %rd3, %r317;
	sub.s32 	%r318, 189, %r57;
	shr.u64 	%rd98, %rd3, %r318;
	shr.u64 	%rd99, %rd90, 63;
$L__BB2_28:
	add.s64 	%rd91, %rd99, %rd98;
	setp.lt.s32 	%p24, %r56, 0;
	neg.s64 	%rd92, %rd91;
	selp.b64 	%rd93, %rd92, %rd91, %p24;
	cvt.u32.u64 	%r350, %rd93;
$L__BB2_29:
	ld.param.u32 	%r323, [_Z34quantized_matmul_kernel_vectorizedPKaS0_Paiiifffiii_param_11];
	ld.param.u64 	%rd97, [_Z34quantized_matmul_kernel_vectorizedPKaS0_Paiiifffiii_param_2];
	add.s32 	%r319, %r350, %r323;
	min.s32 	%r320, %r319, 127;
	max.s32 	%r321, %r320, -128;
	mad.lo.s32 	%r322, %r60, %r2, %r1;
	cvt.s64.s32 	%rd94, %r322;
	cvta.to.global.u64 	%rd95, %rd97;
	add.s64 	%rd96, %rd95, %rd94;
	st.global.u8 	[%rd96], %r321;
$L__BB2_30:
	ret;

}


// ===== COMPILED SASS (sm_100) =====

	.target	sm_100

	.elftype	@"ET_EXEC"


//--------------------- .note.nv.tkinfo           --------------------------
	.section	.note.nv.tkinfo,"",@"SHT_NOTE"
	.sectionflags	@"SHF_NOTE_NV_TKINFO"
	.tkinfo
        /*0018*/ 	.word	0x00000002
        /*0030*/ 	.string	""
        /*0030*/ 	.string	"ptxas"
        /*0030*/ 	.string	"Cuda compilation tools, release 13.0, V13.0.88"
        /*0030*/ 	.string	"Build cuda_13.0.r13.0/compiler.36424714_0"
        /*0030*/ 	.string	"-arch sm_100 -m 64 "



//--------------------- .note.nv.cuinfo           --------------------------
	.section	.note.nv.cuinfo,"",@"SHT_NOTE"
	.sectionflags	@"SHF_NOTE_NV_CUINFO"
        /*0018*/ 	.short	0x0002
        /*001a*/ 	.short	0x0064
        /*001c*/ 	.short	0x0082
	.zero		2


//--------------------- .nv.info                  --------------------------
	.section	.nv.info,"",@"SHT_CUDA_INFO"
	.align	4


	//----- nvinfo : EIATTR_REGCOUNT
	.align		4
        /*0000*/ 	.byte	0x04, 0x2f
        /*0002*/ 	.short	(.L_1 - .L_0)
	.align		4
.L_0:
        /*0004*/ 	.word	index@(_Z29quantized_matmul_kernel_basicPKaS0_Paiiifffiii)
        /*0008*/ 	.word	0x00000020


	//----- nvinfo : EIATTR_FRAME_SIZE
	.align		4
.L_1:
        /*000c*/ 	.byte	0x04, 0x11
        /*000e*/ 	.short	(.L_3 - .L_2)
	.align		4
.L_2:
        /*0010*/ 	.word	index@($__internal_2_$__cuda_sm3x_div_rn_noftz_f32_slowpath)
        /*0014*/ 	.word	0x00000000


	//----- nvinfo : EIATTR_FRAME_SIZE
	.align		4
.L_3:
        /*0018*/ 	.byte	0x04, 0x11
        /*001a*/ 	.short	(.L_5 - .L_4)
	.align		4
.L_4:
        /*001c*/ 	.word	index@(_Z29quantized_matmul_kernel_basicPKaS0_Paiiifffiii)
        /*0020*/ 	.word	0x00000000


	//----- nvinfo : EIATTR_REGCOUNT
	.align		4
.L_5:
        /*0024*/ 	.byte	0x04, 0x2f
        /*0026*/ 	.short	(.L_7 - .L_6)
	.align		4
.L_6:
        /*0028*/ 	.word	index@(_Z33quantized_matmul_kernel_optimizedPKaS0_Paiiifffiii)
        /*002c*/ 	.word	0x0000001e


	//----- nvinfo : EIATTR_FRAME_SIZE
	.align		4
.L_7:
        /*0030*/ 	.byte	0x04, 0x11
        /*0032*/ 	.short	(.L_9 - .L_8)
	.align		4
.L_8:
        /*0034*/ 	.word	index@($__internal_1_$__cuda_sm3x_div_rn_noftz_f32_slowpath)
        /*0038*/ 	.word	0x00000000


	//----- nvinfo : EIATTR_FRAME_SIZE
	.align		4
.L_9:
        /*003c*/ 	.byte	0x04, 0x11
        /*003e*/ 	.short	(.L_11 - .L_10)
	.align		4
.L_10:
        /*0040*/ 	.word	index@(_Z33quantized_matmul_kernel_optimizedPKaS0_Paiiifffiii)
        /*0044*/ 	.word	0x00000000


	//----- nvinfo : EIATTR_REGCOUNT
	.align		4
.L_11:
        /*0048*/ 	.byte	0x04, 0x2f
        /*004a*/ 	.short	(.L_13 - .L_12)
	.align		4
.L_12:
        /*004c*/ 	.word	index@(_Z34quantized_matmul_kernel_vectorizedPKaS0_Paiiifffiii)
        /*0050*/ 	.word	0x00000020


	//----- nvinfo : EIATTR_FRAME_SIZE
	.align		4
.L_13:
        /*0054*/ 	.byte	0x04, 0x11
        /*0056*/ 	.short	(.L_15 - .L_14)
	.align		4
.L_14:
        /*0058*/ 	.word	index@($__internal_0_$__cuda_sm3x_div_rn_noftz_f32_slowpath)
        /*005c*/ 	.word	0x00000000


	//----- nvinfo : EIATTR_FRAME_SIZE
	.align		4
.L_15:
        /*0060*/ 	.byte	0x04, 0x11
        /*0062*/ 	.short	(.L_17 - .L_16)
	.align		4
.L_16:
        /*0064*/ 	.word	index@(_Z34quantized_matmul_kernel_vectorizedPKaS0_Paiiifffiii)
        /*0068*/ 	.word	0x00000000


	//----- nvinfo : EIATTR_MIN_STACK_SIZE
	.align		4
.L_17:
        /*006c*/ 	.byte	0x04, 0x12
        /*006e*/ 	.short	(.L_19 - .L_18)
	.align		4
.L_18:
        /*0070*/ 	.word	index@(_Z34quantized_matmul_kernel_vectorizedPKaS0_Paiiifffiii)
        /*0074*/ 	.word	0x00000000


	//----- nvinfo : EIATTR_MIN_STACK_SIZE
	.align		4
.L_19:
        /*0078*/ 	.byte	0x04, 0x12
        /*007a*/ 	.short	(.L_21 - .L_20)
	.align		4
.L_20:
        /*007c*/ 	.word	index@(_Z33quantized_matmul_kernel_optimizedPKaS0_Paiiifffiii)
        /*0080*/ 	.word	0x00000000


	//----- nvinfo : EIATTR_MIN_STACK_SIZE
	.align		4
.L_21:
        /*0084*/ 	.byte	0x04, 0x12
        /*0086*/ 	.short	(.L_23 - .L_22)
	.align		4
.L_22:
        /*0088*/ 	.word	index@(_Z29quantized_matmul_kernel_basicPKaS0_Paiiifffiii)
        /*008c*/ 	.word	0x00000000
.L_23:


//--------------------- .nv.compat                --------------------------
	.section	.nv.compat,"",@"SHT_CUDA_COMPAT_INFO"
	.align	4
        /*0000*/ 	.byte	0x02, 0x09, 0x00, 0x00, 0x02, 0x02, 0x01, 0x00, 0x02, 0x05, 0x05, 0x00, 0x03, 0x07, 0x01, 0x01
        /*0010*/ 	.byte	0x02, 0x03, 0x00, 0x00, 0x02, 0x06, 0x01, 0x00, 0x04, 0x0b, 0x08, 0x00, 0x01, 0x00, 0x00, 0x00
        /*0020*/ 	.byte	0x00, 0x00, 0x00, 0x00


//--------------------- .nv.info._Z34quantized_matmul_kernel_vectorizedPKaS0_Paiiifffiii --------------------------
	.section	.nv.info._Z34quantized_matmul_kernel_vectorizedPKaS0_Paiiifffiii,"",@"SHT_CUDA_INFO"
	.sectionflags	@""
	.align	4


	//----- nvinfo : EIATTR_CUDA_API_VERSION
	.align		4
        /*0000*/ 	.byte	0x04, 0x37
        /*0002*/ 	.short	(.L_25 - .L_24)
.L_24:
        /*0004*/ 	.word	0x00000082


	//----- nvinfo : EIATTR_KPARAM_INFO
	.align		4
.L_25:
        /*0008*/ 	.byte	0x04, 0x17
        /*000a*/ 	.short	(.L_27 - .L_26)
.L_26:
        /*000c*/ 	.word	0x00000000
        /*0010*/ 	.short	0x000b
        /*0012*/ 	.short	0x0038
        /*0014*/ 	.byte	0x00, 0xf0, 0x11, 0x00


	//----- nvinfo : EIATTR_KPARAM_INFO
	.align		4
.L_27:
        /*0018*/ 	.byte	0x04, 0x17
        /*001a*/ 	.short	(.L_29 - .L_28)
.L_28:
        /*001c*/ 	.word	0x00000000
        /*0020*/ 	.short	0x000a
        /*0022*/ 	.short	0x0034
        /*0024*/ 	.byte	0x00, 0xf0, 0x11, 0x00


	//----- nvinfo : EIATTR_KPARAM_INFO
	.align		4
.L_29:
        /*0028*/ 	.byte	0x04, 0x17
        /*002a*/ 	.short	(.L_31 - .L_30)
.L_30:
        /*002c*/ 	.word	0x00000000
        /*0030*/ 	.short	0x0009
        /*0032*/ 	.short	0x0030
        /*0034*/ 	.byte	0x00, 0xf0, 0x11, 0x00


	//----- nvinfo : EIATTR_KPARAM_INFO
	.align		4
.L_31:
        /*0038*/ 	.byte	0x04, 0x17
        /*003a*/ 	.short	(.L_33 - .L_32)
.L_32:
        /*003c*/ 	.word	0x00000000
        /*0040*/ 	.short	0x0008
        /*0042*/ 	.short	0x002c
        /*0044*/ 	.byte	0x00, 0xf0, 0x11, 0x00


	//----- nvinfo : EIATTR_KPARAM_INFO
	.align		4
.L_33:
        /*0048*/ 	.byte	0x04, 0x17
        /*004a*/ 	.short	(.L_35 - .L_34)
.L_34:
        /*004c*/ 	.word	0x00000000
        /*0050*/ 	.short	0x0007
        /*0052*/ 	.short	0x0028
        /*0054*/ 	.byte	0x00, 0xf0, 0x11, 0x00


	//----- nvinfo : EIATTR_KPARAM_INFO
	.align		4
.L_35:
        /*0058*/ 	.byte	0x04, 0x17
        /*005a*/ 	.short	(.L_37 - .L_36)
.L_36:
        /*005c*/ 	.word	0x00000000
        /*0060*/ 	.short	0x0006
        /*0062*/ 	.short	0x0024
        /*0064*/ 	.byte	0x00, 0xf0, 0x11, 0x00


	//----- nvinfo : EIATTR_KPARAM_INFO
	.align		4
.L_37:
        /*0068*/ 	.byte	0x04, 0x17
        /*006a*/ 	.short	(.L_39 - .L_38)
.L_38:
        /*006c*/ 	.word	0x00000000
        /*0070*/ 	.short	0x0005
        /*0072*/ 	.short	0x0020
        /*0074*/ 	.byte	0x00, 0xf0, 0x11, 0x00


	//----- nvinfo : EIATTR_KPARAM_INFO
	.align		4
.L_39:
        /*0078*/ 	.byte	0x04, 0x17
        /*007a*/ 	.short	(.L_41 - .L_40)
.L_40:
        /*007c*/ 	.word	0x00000000
        /*0080*/ 	.short	0x0004
        /*0082*/ 	.short	0x001c
        /*0084*/ 	.byte	0x00, 0xf0, 0x11, 0x00


	//----- nvinfo : EIATTR_KPARAM_INFO
	.align		4
.L_41:
        /*0088*/ 	.byte	0x04, 0x17
        /*008a*/ 	.short	(.L_43 - .L_42)
.L_42:
        /*008c*/ 	.word	0x00000000
        /*0090*/ 	.short	0x0003
        /*0092*/ 	.short	0x0018
        /*0094*/ 	.byte	0x00, 0xf0, 0x11, 0x00


	//----- nvinfo : EIATTR_KPARAM_INFO
	.align		4
.L_43:
        /*0098*/ 	.byte	0x04, 0x17
        /*009a*/ 	.short	(.L_45 - .L_44)
.L_44:
        /*009c*/ 	.word	0x00000000
        /*00a0*/ 	.short	0x0002
        /*00a2*/ 	.short	0x0010
        /*00a4*/ 	.byte	0x00, 0xf5, 0x21, 0x00


	//----- nvinfo : EIATTR_KPARAM_INFO
	.align		4
.L_45:
        /*00a8*/ 	.byte	0x04, 0x17
        /*00aa*/ 	.short	(.L_47 - .L_46)
.L_46:
        /*00ac*/ 	.word	0x00000000
        /*00b0*/ 	.short	0x0001
        /*00b2*/ 	.short	0x0008
        /*00b4*/ 	.byte	0x00, 0xf5, 0x21, 0x00


	//----- nvinfo : EIATTR_KPARAM_INFO
	.align		4
.L_47:
        /*00b8*/ 	.byte	0x04, 0x17
        /*00ba*/ 	.short	(.L_49 - .L_48)
.L_48:
        /*00bc*/ 	.word	0x00000000
        /*00c0*/ 	.short	0x0000
        /*00c2*/ 	.short	0x0000
        /*00c4*/ 	.byte	0x00, 0xf5, 0x21, 0x00


	//----- nvinfo : EIATTR_SPARSE_MMA_MASK
	.align		4
.L_49:
        /*00c8*/ 	.byte	0x03, 0x50
        /*00ca*/ 	.short	0x0000


	//----- nvinfo : EIATTR_MAXREG_COUNT
	.align		4
        /*00cc*/ 	.byte	0x03, 0x1b
        /*00ce*/ 	.short	0x00ff


	//----- nvinfo : EIATTR_MERCURY_ISA_VERSION
	.align		4
        /*00d0*/ 	.byte	0x03, 0x5f
        /*00d2*/ 	.short	0x0101


	//----- nvinfo : EIATTR_VRC_CTA_INIT_COUNT
	.align		4
        /*00d4*/ 	.byte	0x02, 0x4a
	.zero		1
	.zero		1


	//----- nvinfo : EIATTR_EXIT_INSTR_OFFSETS
	.align		4
        /*00d8*/ 	.byte	0x04, 0x1c
        /*00da*/ 	.short	(.L_51 - .L_50)


	//   ....[0]....
.L_50:
        /*00dc*/ 	.word	0x000000c0


	//   ....[1]....
        /*00e0*/ 	.word	0x00002530


	//----- nvinfo : EIATTR_CRS_STACK_SIZE
	.align		4
.L_51:
        /*00e4*/ 	.byte	0x04, 0x1e
        /*00e6*/ 	.short	(.L_53 - .L_52)
.L_52:
        /*00e8*/ 	.word	0x00000000


	//----- nvinfo : EIATTR_CBANK_PARAM_SIZE
	.align		4
.L_53:
        /*00ec*/ 	.byte	0x03, 0x19
        /*00ee*/ 	.short	0x003c


	//----- nvinfo : EIATTR_PARAM_CBANK
	.align		4
        /*00f0*/ 	.byte	0x04, 0x0a
        /*00f2*/ 	.short	(.L_55 - .L_54)
	.align		4
.L_54:
        /*00f4*/ 	.word	index@(.nv.constant0._Z34quantized_matmul_kernel_vectorizedPKaS0_Paiiifffiii)
        /*00f8*/ 	.short	0x0380
        /*00fa*/ 	.short	0x003c


	//----- nvinfo : EIATTR_SW_WAR
	.align		4
.L_55:
        /*00fc*/ 	.byte	0x04, 0x36
        /*00fe*/ 	.short	(.L_57 - .L_56)
.L_56:
        /*0100*/ 	.word	0x00000008
.L_57:


//--------------------- .nv.info._Z33quantized_matmul_kernel_optimizedPKaS0_Paiiifffiii --------------------------
	.section	.nv.info._Z33quantized_matmul_kernel_optimizedPKaS0_Paiiifffiii,"",@"SHT_CUDA_INFO"
	.sectionflags	@""
	.align	4


	//----- nvinfo : EIATTR_CUDA_API_VERSION
	.align		4
        /*0000*/ 	.byte	0x04, 0x37
        /*0002*/ 	.short	(.L_59 - .L_58)
.L_58:
        /*0004*/ 	.word	0x00000082


	//----- nvinfo : EIATTR_KPARAM_INFO
	.align		4
.L_59:
        /*0008*/ 	.byte	0x04, 0x17
        /*000a*/ 	.short	(.L_61 - .L_60)
.L_60:
        /*000c*/ 	.word	0x00000000
        /*0010*/ 	.short	0x000b
        /*0012*/ 	.short	0x0038
        /*0014*/ 	.byte	0x00, 0xf0, 0x11, 0x00


	//----- nvinfo : EIATTR_KPARAM_INFO
	.align		4
.L_61:
        /*0018*/ 	.byte	0x04, 0x17
        /*001a*/ 	.short	(.L_63 - .L_62)
.L_62:
        /*001c*/ 	.word	0x00000000
        /*0020*/ 	.short	0x000a
        /*0022*/ 	.short	0x0034
        /*0024*/ 	.byte	0x00, 0xf0, 0x11, 0x00


	//----- nvinfo : EIATTR_KPARAM_INFO
	.align		4
.L_63:
        /*0028*/ 	.byte	0x04, 0x17
        /*002a*/ 	.short	(.L_65 - .L_64)
.L_64:
        /*002c*/ 	.word	0x00000000
        /*0030*/ 	.short	0x0009
        /*0032*/ 	.short	0x0030
        /*0034*/ 	.byte	0x00, 0xf0, 0x11, 0x00


	//----- nvinfo : EIATTR_KPARAM_INFO
	.align		4
.L_65:
        /*0038*/ 	.byte	0x04, 0x17
        /*003a*/ 	.short	(.L_67 - .L_66)
.L_66:
        /*003c*/ 	.word	0x00000000
        /*0040*/ 	.short	0x0008
        /*0042*/ 	.short	0x002c
        /*0044*/ 	.byte	0x00, 0xf0, 0x11, 0x00


	//----- nvinfo : EIATTR_KPARAM_INFO
	.align		4
.L_67:
        /*0048*/ 	.byte	0x04, 0x17
        /*004a*/ 	.short	(.L_69 - .L_68)
.L_68:
        /*004c*/ 	.word	0x00000000
        /*0050*/ 	.short	0x0007
        /*0052*/ 	.short	0x0028
        /*0054*/ 	.byte	0x00, 0xf0, 0x11, 0x00


	//----- nvinfo : EIATTR_KPARAM_INFO
	.align		4
.L_69:
        /*0058*/ 	.byte	0x04, 0x17
        /*005a*/ 	.short	(.L_71 - .L_70)
.L_70:
        /*005c*/ 	.word	0x00000000
        /*0060*/ 	.short	0x0006
        /*0062*/ 	.short	0x0024
        /*0064*/ 	.byte	0x00, 0xf0, 0x11, 0x00


	//----- nvinfo : EIATTR_KPARAM_INFO
	.align		4
.L_71:
        /*0068*/ 	.byte	0x04, 0x17
        /*006a*/ 	.short	(.L_73 - .L_72)
.L_72:
        /*006c*/ 	.word	0x00000000
        /*0070*/ 	.short	0x0005
        /*0072*/ 	.short	0x0020
        /*0074*/ 	.byte	0x00, 0xf0, 0x11, 0x00


	//----- nvinfo : EIATTR_KPARAM_INFO
	.align		4
.L_73:
        /*0078*/ 	.byte	0x04, 0x17
        /*007a*/ 	.short	(.L_75 - .L_74)
.L_74:
        /*007c*/ 	.word	0x00000000
        /*0080*/ 	.short	0x0004
        /*0082*/ 	.short	0x001c
        /*0084*/ 	.byte	0x00, 0xf0, 0x11, 0x00


	//----- nvinfo : EIATTR_KPARAM_INFO
	.align		4
.L_75:
        /*0088*/ 	.byte	0x04, 0x17
        /*008a*/ 	.short	(.L_77 - .L_76)
.L_76:
        /*008c*/ 	.word	0x00000000
        /*0090*/ 	.short	0x0003
        /*0092*/ 	.short	0x0018
        /*0094*/ 	.byte	0x00, 0xf0, 0x11, 0x00


	//----- nvinfo : EIATTR_KPARAM_INFO
	.align		4
.L_77:
        /*0098*/ 	.byte	0x04, 0x17
        /*009a*/ 	.short	(.L_79 - .L_78)
.L_78:
        /*009c*/ 	.word	0x00000000
        /*00a0*/ 	.short	0x0002
        /*00a2*/ 	.short	0x0010
        /*00a4*/ 	.byte	0x00, 0xf5, 0x21, 0x00


	//----- nvinfo : EIATTR_KPARAM_INFO
	.align		4
.L_79:
        /*00a8*/ 	.byte	0x04, 0x17
        /*00aa*/ 	.short	(.L_81 - .L_80)
.L_80:
        /*00ac*/ 	.word	0x00000000
        /*00b0*/ 	.short	0x0001
        /*00b2*/ 	.short	0x0008
        /*00b4*/ 	.byte	0x00, 0xf5, 0x21, 0x00


	//----- nvinfo : EIATTR_KPARAM_INFO
	.align		4
.L_81:
        /*00b8*/ 	.byte	0x04, 0x17
        /*00ba*/ 	.short	(.L_83 - .L_82)
.L_82:
        /*00bc*/ 	.word	0x00000000
        /*00c0*/ 	.short	0x0000
        /*00c2*/ 	.short	0x0000
        /*00c4*/ 	.byte	0x00, 0xf5, 0x21, 0x00


	//----- nvinfo : EIATTR_SPARSE_MMA_MASK
	.align		4
.L_83:
        /*00c8*/ 	.byte	0x03, 0x50
        /*00ca*/ 	.short	0x0000


	//----- nvinfo : EIATTR_MAXREG_COUNT
	.align		4
        /*00cc*/ 	.byte	0x03, 0x1b
        /*00ce*/ 	.short	0x00ff


	//----- nvinfo : EIATTR_NUM_BARRIERS
	.align		4
        /*00d0*/ 	.byte	0x02, 0x4c
        /*00d2*/ 	.byte	0x01
	.zero		1


	//----- nvinfo : EIATTR_MERCURY_ISA_VERSION
	.align		4
        /*00d4*/ 	.byte	0x03, 0x5f
        /*00d6*/ 	.short	0x0101


	//----- nvinfo : EIATTR_VRC_CTA_INIT_COUNT
	.align		4
        /*00d8*/ 	.byte	0x02, 0x4a
	.zero		1
	.zero		1


	//----- nvinfo : EIATTR_EXIT_INSTR_OFFSETS
	.align		4
        /*00dc*/ 	.byte	0x04, 0x1c
        /*00de*/ 	.short	(.L_85 - .L_84)


	//   ....[0]....
.L_84:
        /*00e0*/ 	.word	0x000009e0


	//   ....[1]....
        /*00e4*/ 	.word	0x00000c80


	//----- nvinfo : EIATTR_CRS_STACK_SIZE
	.align		4
.L_85:
        /*00e8*/ 	.byte	0x04, 0x1e
        /*00ea*/ 	.short	(.L_87 - .L_86)
.L_86:
        /*00ec*/ 	.word	0x00000000


	//----- nvinfo : EIATTR_CBANK_PARAM_SIZE
	.align		4
.L_87:
        /*00f0*/ 	.byte	0x03, 0x19
        /*00f2*/ 	.short	0x003c


	//----- nvinfo : EIATTR_PARAM_CBANK
	.align		4
        /*00f4*/ 	.byte	0x04, 0x0a
        /*00f6*/ 	.short	(.L_89 - .L_88)
	.align		4
.L_88:
        /*00f8*/ 	.word	index@(.nv.constant0._Z33quantized_matmul_kernel_optimizedPKaS0_Paiiifffiii)
        /*00fc*/ 	.short	0x0380
        /*00fe*/ 	.short	0x003c


	//----- nvinfo : EIATTR_SW_WAR
	.align		4
.L_89:
        /*0100*/ 	.byte	0x04, 0x36
        /*0102*/ 	.short	(.L_91 - .L_90)
.L_90:
        /*0104*/ 	.word	0x00000008
.L_91:


//--------------------- .nv.info._Z29quantized_matmul_kernel_basicPKaS0_Paiiifffiii --------------------------
	.section	.nv.info._Z29quantized_matmul_kernel_basicPKaS0_Paiiifffiii,"",@"SHT_CUDA_INFO"
	.sectionflags	@""
	.align	4


	//----- nvinfo : EIATTR_CUDA_API_VERSION
	.align		4
        /*0000*/ 	.byte	0x04, 0x37
        /*0002*/ 	.short	(.L_93 - .L_92)
.L_92:
        /*0004*/ 	.word	0x00000082


	//----- nvinfo : EIATTR_KPARAM_INFO
	.align		4
.L_93:
        /*0008*/ 	.byte	0x04, 0x17
        /*000a*/ 	.short	(.L_95 - .L_94)
.L_94:
        /*000c*/ 	.word	0x00000000
        /*0010*/ 	.short	0x000b
        /*0012*/ 	.short	0x0038
        /*0014*/ 	.byte	0x00, 0xf0, 0x11, 0x00


	//----- nvinfo : EIATTR_KPARAM_INFO
	.align		4
.L_95:
        /*0018*/ 	.byte	0x04, 0x17
        /*001a*/ 	.short	(.L_97 - .L_96)
.L_96:
        /*001c*/ 	.word	0x00000000
        /*0020*/ 	.short	0x000a
        /*0022*/ 	.short	0x0034
        /*0024*/ 	.byte	0x00, 0xf0, 0x11, 0x00


	//----- nvinfo : EIATTR_KPARAM_INFO
	.align		4
.L_97:
        /*0028*/ 	.byte	0x04, 0x17
        /*002a*/ 	.short	(.L_99 - .L_98)
.L_98:
        /*002c*/ 	.word	0x00000000
        /*0030*/ 	.short	0x0009
        /*0032*/ 	.short	0x0030
        /*0034*/ 	.byte	0x00, 0xf0, 0x11, 0x00


	//----- nvinfo : EIATTR_KPARAM_INFO
	.align		4
.L_99:
        /*0038*/ 	.byte	0x04, 0x17
        /*003a*/ 	.short	(.L_101 - .L_100)
.L_100:
        /*003c*/ 	.word	0x00000000
        /*0040*/ 	.short	0x0008
        /*0042*/ 	.short	0x002c
        /*0044*/ 	.byte	0x00, 0xf0, 0x11, 0x00


	//----- nvinfo : EIATTR_KPARAM_INFO
	.align		4
.L_101:
        /*0048*/ 	.byte	0x04, 0x17
        /*004a*/ 	.short	(.L_103 - .L_102)
.L_102:
        /*004c*/ 	.word	0x00000000
        /*0050*/ 	.short	0x0007
        /*0052*/ 	.short	0x0028
        /*0054*/ 	.byte	0x00, 0xf0, 0x11, 0x00


	//----- nvinfo : EIATTR_KPARAM_INFO
	.align		4
.L_103:
        /*0058*/ 	.byte	0x04, 0x17
        /*005a*/ 	.short	(.L_105 - .L_104)
.L_104:
        /*005c*/ 	.word	0x00000000
        /*0060*/ 	.short	0x0006
        /*0062*/ 	.short	0x0024
        /*0064*/ 	.byte	0x00, 0xf0, 0x11, 0x00


	//----- nvinfo : EIATTR_KPARAM_INFO
	.align		4
.L_105:
        /*0068*/ 	.byte	0x04, 0x17
        /*006a*/ 	.short	(.L_107 - .L_106)
.L_106:
        /*006c*/ 	.word	0x00000000
        /*0070*/ 	.short	0x0005
        /*0072*/ 	.short	0x0020
        /*0074*/ 	.byte	0x00, 0xf0, 0x11, 0x00


	//----- nvinfo : EIATTR_KPARAM_INFO
	.align		4
.L_107:
        /*0078*/ 	.byte	0x04, 0x17
        /*007a*/ 	.short	(.L_109 - .L_108)
.L_108:
        /*007c*/ 	.word	0x00000000
        /*0080*/ 	.short	0x0004
        /*0082*/ 	.short	0x001c
        /*0084*/ 	.byte	0x00, 0xf0, 0x11, 0x00


	//----- nvinfo : EIATTR_KPARAM_INFO
	.align		4
.L_109:
        /*0088*/ 	.byte	0x04, 0x17
        /*008a*/ 	.short	(.L_111 - .L_110)
.L_110:
        /*008c*/ 	.word	0x00000000
        /*0090*/ 	.short	0x0003
        /*0092*/ 	.short	0x0018
        /*0094*/ 	.byte	0x00, 0xf0, 0x11, 0x00


	//----- nvinfo : EIATTR_KPARAM_INFO
	.align		4
.L_111:
        /*0098*/ 	.byte	0x04, 0x17
        /*009a*/ 	.short	(.L_113 - .L_112)
.L_112:
        /*009c*/ 	.word	0x00000000
        /*00a0*/ 	.short	0x0002
        /*00a2*/ 	.short	0x0010
        /*00a4*/ 	.byte	0x00, 0xf5, 0x21, 0x00


	//----- nvinfo : EIATTR_KPARAM_INFO
	.align		4
.L_113:
        /*00a8*/ 	.byte	0x04, 0x17
        /*00aa*/ 	.short	(.L_115 - .L_114)
.L_114:
        /*00ac*/ 	.word	0x00000000
        /*00b0*/ 	.short	0x0001
        /*00b2*/ 	.short	0x0008
        /*00b4*/ 	.byte	0x00, 0xf5, 0x21, 0x00


	//----- nvinfo : EIATTR_KPARAM_INFO
	.align		4
.L_115:
        /*00b8*/ 	.byte	0x04, 0x17
        /*00ba*/ 	.short	(.L_117 - .L_116)
.L_116:
        /*00bc*/ 	.word	0x00000000
        /*00c0*/ 	.short	0x0000
        /*00c2*/ 	.short	0x0000
        /*00c4*/ 	.byte	0x00, 0xf5, 0x21, 0x00


	//----- nvinfo : EIATTR_SPARSE_MMA_MASK
	.align		4
.L_117:
        /*00c8*/ 	.byte	0x03, 0x50
        /*00ca*/ 	.short	0x0000


	//----- nvinfo : EIATTR_MAXREG_COUNT
	.align		4
        /*00cc*/ 	.byte	0x03, 0x1b
        /*00ce*/ 	.short	0x00ff


	//----- nvinfo : EIATTR_MERCURY_ISA_VERSION
	.align		4
        /*00d0*/ 	.byte	0x03, 0x5f
        /*00d2*/ 	.short	0x0101


	//----- nvinfo : EIATTR_VRC_CTA_INIT_COUNT
	.align		4
        /*00d4*/ 	.byte	0x02, 0x4a
	.zero		1
	.zero		1


	//----- nvinfo : EIATTR_EXIT_INSTR_OFFSETS
	.align		4
        /*00d8*/ 	.byte	0x04, 0x1c
        /*00da*/ 	.short	(.L_119 - .L_118)


	//   ....[0]....
.L_118:
        /*00dc*/ 	.word	0x000000c0


	//   ....[1]....
        /*00e0*/ 	.word	0x000011b0


	//----- nvinfo : EIATTR_CRS_STACK_SIZE
	.align		4
.L_119:
        /*00e4*/ 	.byte	0x04, 0x1e
        /*00e6*/ 	.short	(.L_121 - .L_120)
.L_120:
        /*00e8*/ 	.word	0x00000000


	//----- nvinfo : EIATTR_CBANK_PARAM_SIZE
	.align		4
.L_121:
        /*00ec*/ 	.byte	0x03, 0x19
        /*00ee*/ 	.short	0x003c


	//----- nvinfo : EIATTR_PARAM_CBANK
	.align		4
        /*00f0*/ 	.byte	0x04, 0x0a
        /*00f2*/ 	.short	(.L_123 - .L_122)
	.align		4
.L_122:
        /*00f4*/ 	.word	index@(.nv.constant0._Z29quantized_matmul_kernel_basicPKaS0_Paiiifffiii)
        /*00f8*/ 	.short	0x0380
        /*00fa*/ 	.short	0x003c


	//----- nvinfo : EIATTR_SW_WAR
	.align		4
.L_123:
        /*00fc*/ 	.byte	0x04, 0x36
        /*00fe*/ 	.short	(.L_125 - .L_124)
.L_124:
        /*0100*/ 	.word	0x00000008
.L_125:


//--------------------- .nv.callgraph             --------------------------
	.section	.nv.callgraph,"",@"SHT_CUDA_CALLGRAPH"
	.align	4
	.sectionentsize	8
	.align		4
        /*0000*/ 	.word	0x00000000
	.align		4
        /*0004*/ 	.word	0xffffffff
	.align		4
        /*0008*/ 	.word	0x00000000
	.align		4
        /*000c*/ 	.word	0xfffffffe
	.align		4
        /*0010*/ 	.word	0x00000000
	.align		4
        /*0014*/ 	.word	0xfffffffd
	.align		4
        /*0018*/ 	.word	0x00000000
	.align		4
        /*001c*/ 	.word	0xfffffffc


//--------------------- .text._Z34quantized_matmul_kernel_vectorizedPKaS0_Paiiifffiii --------------------------
	.section	.text._Z34quantized_matmul_kernel_vectorizedPKaS0_Paiiifffiii,"ax",@progbits
	.align	128
        .global         _Z34quantized_matmul_kernel_vectorizedPKaS0_Paiiifffiii
        .type           _Z34quantized_matmul_kernel_vectorizedPKaS0_Paiiifffiii,@function
        .size           _Z34quantized_matmul_kernel_vectorizedPKaS0_Paiiifffiii,(.L_x_59 - _Z34quantized_matmul_kernel_vectorizedPKaS0_Paiiifffiii)
        .other          _Z34quantized_matmul_kernel_vectorizedPKaS0_Paiiifffiii,@"STO_CUDA_ENTRY STV_DEFAULT"
_Z34quantized_matmul_kernel_vectorizedPKaS0_Paiiifffiii:
.text._Z34quantized_matmul_kernel_vectorizedPKaS0_Paiiifffiii:
[----:B------:R-:W-:Y:S01]  /*0000*/  LDC R1, c[0x0][0x37c] ;  /* 0x0000df00ff017b82 */ /* 0x000fe20000000800 */
[----:B------:R-:W0:Y:S07]  /*0010*/  S2R R3, SR_TID.X ;  /* 0x0000000000037919 */ /* 0x000e2e0000002100 */
[----:B------:R-:W0:Y:S01]  /*0020*/  S2UR UR4, SR_CTAID.X ;  /* 0x00000000000479c3 */ /* 0x000e220000002500 */
[----:B------:R-:W1:Y:S01]  /*0030*/  LDCU.64 UR6, c[0x0][0x398] ;  /* 0x00007300ff0677ac */ /* 0x000e620008000a00 */
[----:B------:R-:W2:Y:S06]  /*0040*/  S2R R5, SR_TID.Y ;  /* 0x0000000000057919 */ /* 0x000eac0000002200 */
[----:B------:R-:W0:Y:S08]  /*0050*/  LDC R0, c[0x0][0x360] ;  /* 0x0000d800ff007b82 */ /* 0x000e300000000800 */
[----:B------:R-:W2:Y:S08]  /*0060*/  S2UR UR5, SR_CTAID.Y ;  /* 0x00000000000579c3 */ /* 0x000eb00000002600 */
[----:B------:R-:W2:Y:S01]  /*0070*/  LDC R2, c[0x0][0x364] ;  /* 0x0000d900ff027b82 */ /* 0x000ea20000000800 */
[----:B0-----:R-:W-:-:S05]  /*0080*/  IMAD R0, R0, UR4, R3 ;  /* 0x0000000400007c24 */ /* 0x001fca000f8e0203 */
[----:B-1----:R-:W-:Y:S01]  /*0090*/  ISETP.GE.AND P0, PT, R0, UR7, PT ;  /* 0x0000000700007c0c */ /* 0x002fe2000bf06270 */
[----:B--2---:R-:W-:-:S05]  /*00a0*/  IMAD R3, R2, UR5, R5 ;  /* 0x0000000502037c24 */ /* 0x004fca000f8e0205 */
[----:B------:R-:W-:-:S13]  /*00b0*/  ISETP.GE.OR P0, PT, R3, UR6, P0 ;  /* 0x0000000603007c0c */ /* 0x000fda0008706670 */
[----:B------:R-:W-:Y:S05]  /*00c0*/  @P0 EXIT ;  /* 0x000000000000094d */ /* 0x000fea0003800000 */
[----:B------:R-:W0:Y:S01]  /*00d0*/  LDC.64 R6, c[0x0][0x3a8] ;  /* 0x0000ea00ff067b82 */ /* 0x000e220000000a00 */
[----:B------:R-:W1:Y:S01]  /*00e0*/  LDCU UR4, c[0x0][0x3a4] ;  /* 0x00007480ff0477ac */ /* 0x000e620008000800 */
[----:B0-----:R-:W0:Y:S01]  /*00f0*/  MUFU.RCP R2, R7 ;  /* 0x0000000700027308 */ /* 0x001e220000001000 */
[----:B-1----:R-:W-:-:S07]  /*0100*/  FMUL R4, R6, UR4 ;  /* 0x0000000406047c20 */ /* 0x002fce0008400000 */
[----:B------:R-:W1:Y:S01]  /*0110*/  FCHK P0, R4, R7 ;  /* 0x0000000704007302 */ /* 0x000e620000000000 */
[----:B0-----:R-:W-:-:S04]  /*0120*/  FFMA R5, R2, -R7, 1 ;  /* 0x3f80000002057423 */ /* 0x001fc80000000807 */
[----:B------:R-:W-:-:S04]  /*0130*/  FFMA R5, R2, R5, R2 ;  /* 0x0000000502057223 */ /* 0x000fc80000000002 */
[----:B------:R-:W-:-:S04]  /*0140*/  FFMA R2, R4, R5, RZ ;  /* 0x0000000504027223 */ /* 0x000fc800000000ff */
[----:B------:R-:W-:-:S04]  /*0150*/  FFMA R6, R2, -R7, R4 ;  /* 0x8000000702067223 */ /* 0x000fc80000000004 */
[----:B------:R-:W-:Y:S01]  /*0160*/  FFMA R2, R5, R6, R2 ;  /* 0x0000000605027223 */ /* 0x000fe20000000002 */
[----:B-1----:R-:W-:Y:S06]  /*0170*/  @!P0 BRA `(.L_x_0) ;  /* 0x0000000000088947 */ /* 0x002fec0003800000 */
[----:B------:R-:W-:-:S07]  /*0180*/  MOV R6, 0x1a0 ;  /* 0x000001a000067802 */ /* 0x000fce0000000f00 */
[----:B------:R-:W-:Y:S05]  /*0190*/  CALL.REL.NOINC `($__internal_0_$__cuda_sm3x_div_rn_noftz_f32_slowpath) ;  /* 0x0000002000e87944 */ /* 0x000fea0003c00000 */
.L_x_0:
[----:B------:R-:W0:Y:S01]  /*01a0*/  LDCU UR4, c[0x0][0x3a0] ;  /* 0x00007400ff0477ac */ /* 0x000e220008000800 */
[----:B------:R-:W-:Y:S02]  /*01b0*/  IMAD.MOV.U32 R18, RZ, RZ, RZ ;  /* 0x000000ffff127224 */ /* 0x000fe400078e00ff */
[----:B------:R-:W-:Y:S01]  /*01c0*/  IMAD.MOV.U32 R17, RZ, RZ, RZ ;  /* 0x000000ffff117224 */ /* 0x000fe200078e00ff */
[----:B------:R-:W1:Y:S01]  /*01d0*/  LDCU.64 UR6, c[0x0][0x380] ;  /* 0x00007000ff0677ac */ /* 0x000e620008000a00 */
[----:B------:R-:W2:Y:S01]  /*01e0*/  LDCU.64 UR10, c[0x0][0x358] ;  /* 0x00006b00ff0a77ac */ /* 0x000ea20008000a00 */
[----:B0-----:R-:W-:Y:S02]  /*01f0*/  UISETP.GE.AND UP0, UPT, UR4, 0x4, UPT ;  /* 0x000000040400788c */ /* 0x001fe4000bf06270 */
[----:B------:R-:W-:-:S05]  /*0200*/  IMAD R5, R3, UR4, RZ ;  /* 0x0000000403057c24 */ /* 0x000fca000f8e02ff */
[----:B-1----:R-:W-:-:S04]  /*0210*/  IADD3 R4, P0, PT, R5, UR6, RZ ;  /* 0x0000000605047c10 */ /* 0x002fc8000ff1e0ff */
[----:B------:R-:W-:Y:S01]  /*0220*/  LEA.HI.X.SX32 R5, R5, UR7, 0x1, P0 ;  /* 0x0000000705057c11 */ /* 0x000fe200080f0eff */
[----:B--2---:R-:W-:Y:S08]  /*0230*/  BRA.U !UP0, `(.L_x_1) ;  /* 0x0000001108ec7547 */ /* 0x004ff0000b800000 */
[----:B------:R-:W-:Y:S01]  /*0240*/  ULOP3.LUT UR4, UR4, 0x7ffffffc, URZ, 0xc0, !UPT ;  /* 0x7ffffffc04047892 */ /* 0x000fe2000f8ec0ff */
[----:B------:R-:W-:-:S03]  /*0250*/  IMAD.MOV.U32 R18, RZ, RZ, RZ ;  /* 0x000000ffff127224 */ /* 0x000fc600078e00ff */
[----:B------:R-:W-:-:S04]  /*0260*/  UIADD3 UR5, UPT, UPT, UR4, -0x1, URZ ;  /* 0xffffffff04057890 */ /* 0x000fc8000fffe0ff */
[----:B------:R-:W-:Y:S02]  /*0270*/  UISETP.GE.U32.AND UP1, UPT, UR5, 0xc, UPT ;  /* 0x0000000c0500788c */ /* 0x000fe4000bf26070 */
[----:B------:R-:W-:Y:S02]  /*0280*/  ULOP3.LUT UR4, UR5, 0xfffffffc, URZ, 0xc0, !UPT ;  /* 0xfffffffc05047892 */ /* 0x000fe4000f8ec0ff */
[----:B------:R-:W-:Y:S02]  /*0290*/  ULEA.HI UR8, UR5, 0x1, URZ, 0x1e ;  /* 0x0000000105087891 */ /* 0x000fe4000f8ff0ff */
[----:B------:R-:W-:Y:S02]  /*02a0*/  UIADD3 UR7, UPT, UPT, UR4, 0x4, URZ ;  /* 0x0000000404077890 */ /* 0x000fe4000fffe0ff */
[----:B------:R-:W-:Y:S01]  /*02b0*/  ULOP3.LUT UP0, UR8, UR8, 0x3, URZ, 0xc0, !UPT ;  /* 0x0000000308087892 */ /* 0x000fe2000f80c0ff */
[----:B------:R-:W-:Y:S01]  /*02c0*/  UMOV UR4, URZ ;  /* 0x000000ff00047c82 */ /* 0x000fe20008000000 */
[----:B------:R-:W-:Y:S10]  /*02d0*/  BRA.U !UP1, `(.L_x_2) ;  /* 0x0000000909a47547 */ /* 0x000ff4000b800000 */
[----:B------:R-:W0:Y:S01]  /*02e0*/  LDC R7, c[0x0][0x39c] ;  /* 0x0000e700ff077b82 */ /* 0x000e220000000800 */
[----:B------:R-:W1:Y:S01]  /*02f0*/  LDCU UR9, c[0x0][0x39c] ;  /* 0x00007380ff0977ac */ /* 0x000e620008000800 */
[----:B------:R-:W-:Y:S01]  /*0300*/  IMAD.MOV.U32 R6, RZ, RZ, R0 ;  /* 0x000000ffff067224 */ /* 0x000fe200078e0000 */
[----:B------:R-:W-:Y:S01]  /*0310*/  ULEA.HI UR4, UR5, 0x1, URZ, 0x1e ;  /* 0x0000000105047891 */ /* 0x000fe2000f8ff0ff */
[----:B------:R-:W2:Y:S03]  /*0320*/  LDCU.64 UR12, c[0x0][0x388] ;  /* 0x00007100ff0c77ac */ /* 0x000ea60008000a00 */
[----:B------:R-:W-:Y:S01]  /*0330*/  ULOP3.LUT UR4, UR4, 0x7ffffffc, URZ, 0xc0, !UPT ;  /* 0x7ffffffc04047892 */ /* 0x000fe2000f8ec0ff */
[----:B------:R-:W3:Y:S03]  /*0340*/  LDCU.64 UR14, c[0x0][0x3b0] ;  /* 0x00007600ff0e77ac */ /* 0x000ee60008000a00 */
[----:B------:R-:W-:-:S02]  /*0350*/  UIADD3 UR6, UPT, UPT, -UR4, URZ, URZ ;  /* 0x000000ff04067290 */ /* 0x000fc4000fffe1ff */
[----:B-1----:R-:W-:Y:S01]  /*0360*/  USHF.R.S32.HI UR9, URZ, 0x1f, UR9 ;  /* 0x0000001fff097899 */ /* 0x002fe20008011409 */
[----:B------:R-:W-:-:S11]  /*0370*/  UMOV UR4, URZ ;  /* 0x000000ff00047c82 */ /* 0x000fd60008000000 */
.L_x_3:
[----:B------:R-:W-:Y:S02]  /*0380*/  IADD3 R14, P0, PT, R4, UR4, RZ ;  /* 0x00000004040e7c10 */ /* 0x000fe4000ff1e0ff */
[----:B--2---:R-:W-:-:S03]  /*0390*/  IADD3 R20, P1, PT, R6, UR12, RZ ;  /* 0x0000000c06147c10 */ /* 0x004fc6000ff3e0ff */
[----:B------:R-:W-:Y:S01]  /*03a0*/  IMAD.X R15, RZ, RZ, R5, P0 ;  /* 0x000000ffff0f7224 */ /* 0x000fe200000e0605 */
[----:B------:R-:W-:Y:S02]  /*03b0*/  LEA.HI.X.SX32 R21, R6, UR13, 0x1, P1 ;  /* 0x0000000d06157c11 */ /* 0x000fe400088f0eff */
[-C--:B0-----:R-:W-:Y:S02]  /*03c0*/  IADD3 R10, P0, PT, R20, R7.reuse, RZ ;  /* 0x00000007140a7210 */ /* 0x081fe40007f1e0ff */
[----:B------:R-:W2:Y:S02]  /*03d0*/  LDG.E.CONSTANT R23, desc[UR10][R14.64] ;  /* 0x0000000a0e177981 */ /* 0x000ea4000c1e9900 */
[----:B------:R-:W-:Y:S02]  /*03e0*/  IADD3.X R11, PT, PT, R21, UR9, RZ, P0, !PT ;  /* 0x00000009150b7c10 */ /* 0x000fe400087fe4ff */
[----:B------:R-:W4:Y:S04]  /*03f0*/  LDG.E.U8.CONSTANT R20, desc[UR10][R20.64] ;  /* 0x0000000a14147981 */ /* 0x000f28000c1e9100 */
[----:B------:R0:W5:Y:S01]  /*0400*/  LDG.E.U8.CONSTANT R19, desc[UR10][R10.64] ;  /* 0x0000000a0a137981 */ /* 0x000162000c1e9100 */
[----:B------:R-:W-:-:S04]  /*0410*/  IADD3 R24, P0, PT, R10, R7, RZ ;  /* 0x000000070a187210 */ /* 0x000fc80007f1e0ff */
[----:B------:R-:W-:Y:S01]  /*0420*/  IADD3.X R25, PT, PT, R11, UR9, RZ, P0, !PT ;  /* 0x000000090b197c10 */ /* 0x000fe200087fe4ff */
[----:B------:R-:W5:Y:S04]  /*0430*/  LDG.E.CONSTANT R21, desc[UR10][R14.64+0x4] ;  /* 0x0000040a0e157981 */ /* 0x000f68000c1e9900 */
[----:B------:R-:W5:Y:S01]  /*0440*/  LDG.E.U8.CONSTANT R9, desc[UR10][R24.64] ;  /* 0x0000000a18097981 */ /* 0x000f62000c1e9100 */
[----:B------:R-:W-:-:S04]  /*0450*/  IADD3 R26, P0, PT, R24, R7, RZ ;  /* 0x00000007181a7210 */ /* 0x000fc80007f1e0ff */
[----:B------:R-:W-:-:S05]  /*0460*/  IADD3.X R27, PT, PT, R25, UR9, RZ, P0, !PT ;  /* 0x00000009191b7c10 */ /* 0x000fca00087fe4ff */
[----:B------:R-:W5:Y:S01]  /*0470*/  LDG.E.U8.CONSTANT R22, desc[UR10][R26.64] ;  /* 0x0000000a1a167981 */ /* 0x000f62000c1e9100 */
[----:B------:R-:W-:-:S04]  /*0480*/  IADD3 R12, P0, PT, R26, R7, RZ ;  /* 0x000000071a0c7210 */ /* 0x000fc80007f1e0ff */
[----:B------:R-:W-:Y:S02]  /*0490*/  IADD3.X R13, PT, PT, R27, UR9, RZ, P0, !PT ;  /* 0x000000091b0d7c10 */ /* 0x000fe400087fe4ff */
[----:B------:R-:W-:-:S03]  /*04a0*/  IADD3 R16, P0, PT, R12, R7, RZ ;  /* 0x000000070c107210 */ /* 0x000fc60007f1e0ff */
[----:B------:R1:W5:Y:S01]  /*04b0*/  LDG.E.U8.CONSTANT R8, desc[UR10][R12.64] ;  /* 0x0000000a0c087981 */ /* 0x000362000c1e9100 */
[----:B------:R-:W-:Y:S02]  /*04c0*/  IADD3.X R17, PT, PT, R13, UR9, RZ, P0, !PT ;  /* 0x000000090d117c10 */ /* 0x000fe400087fe4ff */
[----:B0-----:R-:W-:-:S03]  /*04d0*/  IADD3 R10, P0, PT, R16, R7, RZ ;  /* 0x00000007100a7210 */ /* 0x001fc60007f1e0ff */
[----:B------:R5:W5:Y:S01]  /*04e0*/  LDG.E.U8.CONSTANT R24, desc[UR10][R16.64] ;  /* 0x0000000a10187981 */ /* 0x000b62000c1e9100 */
[----:B------:R-:W-:Y:S02]  /*04f0*/  IADD3.X R11, PT, PT, R17, UR9, RZ, P0, !PT ;  /* 0x00000009110b7c10 */ /* 0x000fe400087fe4ff */
[----:B-1----:R-:W-:-:S03]  /*0500*/  IADD3 R12, P0, PT, R10, R7, RZ ;  /* 0x000000070a0c7210 */ /* 0x002fc60007f1e0ff */
[----:B------:R-:W5:Y:S01]  /*0510*/  LDG.E.U8.CONSTANT R25, desc[UR10][R10.64] ;  /* 0x0000000a0a197981 */ /* 0x000f62000c1e9100 */
[----:B------:R-:W-:-:S03]  /*0520*/  IADD3.X R13, PT, PT, R11, UR9, RZ, P0, !PT ;  /* 0x000000090b0d7c10 */ /* 0x000fc600087fe4ff */
[----:B------:R-:W5:Y:S01]  /*0530*/  LDG.E.CONSTANT R10, desc[UR10][R14.64+0x8] ;  /* 0x0000080a0e0a7981 */ /* 0x000f62000c1e9900 */
[----:B--2---:R-:W-:Y:S02]  /*0540*/  SGXT R27, R23, 0x8 ;  /* 0x00000008171b781a */ /* 0x004fe40000000200 */
[----:B------:R-:W-:Y:S02]  /*0550*/  SHF.R.S32.HI R26, RZ, 0x8, R23 ;  /* 0x00000008ff1a7819 */ /* 0x000fe40000011417 */
[----:B----4-:R-:W-:Y:S01]  /*0560*/  PRMT R20, R20, 0x8880, RZ ;  /* 0x0000888014147816 */ /* 0x010fe200000000ff */
[----:B---3--:R-:W-:Y:S01]  /*0570*/  VIADD R27, R27, -UR14 ;  /* 0x8000000e1b1b7c36 */ /* 0x008fe20008000000 */
[----:B-----5:R-:W-:-:S03]  /*0580*/  PRMT R16, R19, 0x8880, RZ ;  /* 0x0000888013107816 */ /* 0x020fc600000000ff */
[----:B------:R-:W-:Y:S01]  /*0590*/  VIADD R20, R20, -UR15 ;  /* 0x8000000f14147c36 */ /* 0x000fe20008000000 */
[----:B------:R-:W-:Y:S01]  /*05a0*/  SGXT R19, R26, 0x8 ;  /* 0x000000081a13781a */ /* 0x000fe20000000200 */
[----:B------:R-:W-:-:S04]  /*05b0*/  VIADD R16, R16, -UR15 ;  /* 0x8000000f10107c36 */ /* 0x000fc80008000000 */
[----:B------:R-:W-:Y:S02]  /*05c0*/  VIADD R19, R19, -UR14 ;  /* 0x8000000e13137c36 */ /* 0x000fe40008000000 */
[----:B------:R-:W-:Y:S01]  /*05d0*/  IMAD R26, R20, R27, R18 ;  /* 0x0000001b141a7224 */ /* 0x000fe200078e0212 */
[----:B------:R-:W-:Y:S01]  /*05e0*/  IADD3 R18, P0, PT, R12, R7, RZ ;  /* 0x000000070c127210 */ /* 0x000fe20007f1e0ff */
[----:B------:R0:W2:Y:S01]  /*05f0*/  LDG.E.U8.CONSTANT R20, desc[UR10][R12.64] ;  /* 0x0000000a0c147981 */ /* 0x0000a2000c1e9100 */
[----:B------:R-:W-:Y:S01]  /*0600*/  SHF.R.S32.HI R17, RZ, 0x10, R23 ;  /* 0x00000010ff117819 */ /* 0x000fe20000011417 */
[----:B------:R-:W-:Y:S01]  /*0610*/  IMAD R26, R16, R19, R26 ;  /* 0x00000013101a7224 */ /* 0x000fe200078e021a */
[----:B------:R-:W-:Y:S02]  /*0620*/  IADD3.X R19, PT, PT, R13, UR9, RZ, P0, !PT ;  /* 0x000000090d137c10 */ /* 0x000fe400087fe4ff */
[----:B------:R-:W-:Y:S02]  /*0630*/  IADD3 R28, P0, PT, R18, R7, RZ ;  /* 0x00000007121c7210 */ /* 0x000fe40007f1e0ff */
[----:B------:R-:W-:-:S02]  /*0640*/  PRMT R16, R9, 0x8880, RZ ;  /* 0x0000888009107816 */ /* 0x000fc400000000ff */
[----:B------:R-:W-:Y:S01]  /*0650*/  SGXT R17, R17, 0x8 ;  /* 0x000000081111781a */ /* 0x000fe20000000200 */
[----:B------:R1:W3:Y:S01]  /*0660*/  LDG.E.U8.CONSTANT R9, desc[UR10][R18.64] ;  /* 0x0000000a12097981 */ /* 0x0002e2000c1e9100 */
[----:B------:R-:W-:Y:S02]  /*0670*/  IADD3.X R29, PT, PT, R19, UR9, RZ, P0, !PT ;  /* 0x00000009131d7c10 */ /* 0x000fe400087fe4ff */
[-C--:B0-----:R-:W-:Y:S01]  /*0680*/  IADD3 R12, P0, PT, R28, R7.reuse, RZ ;  /* 0x000000071c0c7210 */ /* 0x081fe20007f1e0ff */
[----:B------:R-:W-:Y:S02]  /*0690*/  VIADD R27, R17, -UR14 ;  /* 0x8000000e111b7c36 */ /* 0x000fe40008000000 */
[----:B------:R-:W-:Y:S01]  /*06a0*/  VIADD R17, R16, -UR15 ;  /* 0x8000000f10117c36 */ /* 0x000fe20008000000 */
[----:B------:R-:W-:Y:S01]  /*06b0*/  IADD3.X R13, PT, PT, R29, UR9, RZ, P0, !PT ;  /* 0x000000091d0d7c10 */ /* 0x000fe200087fe4ff */
[----:B------:R-:W4:Y:S01]  /*06c0*/  LDG.E.U8.CONSTANT R11, desc[UR10][R28.64] ;  /* 0x0000000a1c0b7981 */ /* 0x000f22000c1e9100 */
[----:B------:R-:W-:Y:S01]  /*06d0*/  IADD3 R16, P0, PT, R12, R7, RZ ;  /* 0x000000070c107210 */ /* 0x000fe20007f1e0ff */
[----:B------:R-:W-:Y:S01]  /*06e0*/  IMAD R26, R17, R27, R26 ;  /* 0x0000001b111a7224 */ /* 0x000fe200078e021a */
[----:B------:R-:W-:Y:S01]  /*06f0*/  SHF.R.S32.HI R23, RZ, 0x18, R23 ;  /* 0x00000018ff177819 */ /* 0x000fe20000011417 */
[----:B------:R0:W5:Y:S01]  /*0700*/  LDG.E.U8.CONSTANT R27, desc[UR10][R12.64] ;  /* 0x0000000a0c1b7981 */ /* 0x000162000c1e9100 */
[----:B------:R-:W-:-:S02]  /*0710*/  IADD3.X R17, PT, PT, R13, UR9, RZ, P0, !PT ;  /* 0x000000090d117c10 */ /* 0x000fc400087fe4ff */
[----:B------:R-:W-:Y:S02]  /*0720*/  PRMT R22, R22, 0x8880, RZ ;  /* 0x0000888016167816 */ /* 0x000fe400000000ff */
[----:B-1----:R-:W-:Y:S01]  /*0730*/  IADD3 R18, P0, PT, R16, R7, RZ ;  /* 0x0000000710127210 */ /* 0x002fe20007f1e0ff */
[----:B------:R1:W5:Y:S04]  /*0740*/  LDG.E.CONSTANT R29, desc[UR10][R14.64+0xc] ;  /* 0x00000c0a0e1d7981 */ /* 0x000368000c1e9900 */
[----:B------:R1:W5:Y:S01]  /*0750*/  LDG.E.U8.CONSTANT R16, desc[UR10][R16.64] ;  /* 0x0000000a10107981 */ /* 0x000362000c1e9100 */
[----:B0-----:R-:W-:Y:S01]  /*0760*/  SGXT R12, R23, 0x8 ;  /* 0x00000008170c781a */ /* 0x001fe20000000200 */
[----:B------:R-:W-:Y:S01]  /*0770*/  IMAD.MOV.U32 R23, RZ, RZ, R22 ;  /* 0x000000ffff177224 */ /* 0x000fe200078e0016 */
[----:B------:R-:W-:-:S02]  /*0780*/  IADD3.X R19, PT, PT, R17, UR9, RZ, P0, !PT ;  /* 0x0000000911137c10 */ /* 0x000fc400087fe4ff */
[-C--:B------:R-:W-:Y:S01]  /*0790*/  IADD3 R22, P0, PT, R18, R7.reuse, RZ ;  /* 0x0000000712167210 */ /* 0x080fe20007f1e0ff */
[----:B------:R-:W-:Y:S02]  /*07a0*/  VIADD R13, R23, -UR15 ;  /* 0x8000000f170d7c36 */ /* 0x000fe40008000000 */
[----:B-1----:R-:W-:Y:S01]  /*07b0*/  VIADD R14, R12, -UR14 ;  /* 0x8000000e0c0e7c36 */ /* 0x002fe20008000000 */
[----:B------:R-:W-:Y:S01]  /*07c0*/  IADD3.X R23, PT, PT, R19, UR9, RZ, P0, !PT ;  /* 0x0000000913177c10 */ /* 0x000fe200087fe4ff */
[----:B------:R0:W5:Y:S01]  /*07d0*/  LDG.E.U8.CONSTANT R28, desc[UR10][R18.64] ;  /* 0x0000000a121c7981 */ /* 0x000162000c1e9100 */
[----:B------:R-:W-:Y:S01]  /*07e0*/  IADD3 R12, P0, PT, R22, R7, RZ ;  /* 0x00000007160c7210 */ /* 0x000fe20007f1e0ff */
[----:B------:R-:W-:Y:S02]  /*07f0*/  IMAD R26, R13, R14, R26 ;  /* 0x0000000e0d1a7224 */ /* 0x000fe400078e021a */
[----:B------:R-:W5:Y:S01]  /*0800*/  LDG.E.U8.CONSTANT R22, desc[UR10][R22.64] ;  /* 0x0000000a16167981 */ /* 0x000f62000c1e9100 */
[----:B------:R-:W-:-:S02]  /*0810*/  IADD3.X R13, PT, PT, R23, UR9, RZ, P0, !PT ;  /* 0x00000009170d7c10 */ /* 0x000fc400087fe4ff */
[----:B------:R-:W-:-:S03]  /*0820*/  IADD3 R14, P0, PT, R12, R7, RZ ;  /* 0x000000070c0e7210 */ /* 0x000fc60007f1e0ff */
[----:B------:R1:W5:Y:S01]  /*0830*/  LDG.E.U8.CONSTANT R12, desc[UR10][R12.64] ;  /* 0x0000000a0c0c7981 */ /* 0x000362000c1e9100 */
[----:B------:R-:W-:-:S05]  /*0840*/  IADD3.X R15, PT, PT, R13, UR9, RZ, P0, !PT ;  /* 0x000000090d0f7c10 */ /* 0x000fca00087fe4ff */
[----:B------:R1:W5:Y:S01]  /*0850*/  LDG.E.U8.CONSTANT R14, desc[UR10][R14.64] ;  /* 0x0000000a0e0e7981 */ /* 0x000362000c1e9100 */
[----:B------:R-:W-:Y:S02]  /*0860*/  SGXT R17, R21, 0x8 ;  /* 0x000000081511781a */ /* 0x000fe40000000200 */
[----:B------:R-:W-:-:S03]  /*0870*/  PRMT R8, R8, 0x8880, RZ ;  /* 0x0000888008087816 */ /* 0x000fc600000000ff */
[----:B0-----:R-:W-:Y:S02]  /*0880*/  VIADD R18, R17, -UR14 ;  /* 0x8000000e11127c36 */ /* 0x001fe40008000000 */
[----:B------:R-:W-:Y:S01]  /*0890*/  VIADD R17, R8, -UR15 ;  /* 0x8000000f08117c36 */ /* 0x000fe20008000000 */
[--C-:B------:R-:W-:Y:S02]  /*08a0*/  SHF.R.S32.HI R8, RZ, 0x8, R21.reuse ;  /* 0x00000008ff087819 */ /* 0x100fe40000011415 */
[----:B------:R-:W-:Y:S01]  /*08b0*/  PRMT R24, R24, 0x8880, RZ ;  /* 0x0000888018187816 */ /* 0x000fe200000000ff */
[----:B------:R-:W-:Y:S01]  /*08c0*/  IMAD R26, R17, R18, R26 ;  /* 0x00000012111a7224 */ /* 0x000fe200078e021a */
[----:B-1----:R-:W-:Y:S02]  /*08d0*/  SGXT R13, R8, 0x8 ;  /* 0x00000008080d781a */ /* 0x002fe40000000200 */
[----:B------:R-:W-:Y:S01]  /*08e0*/  SHF.R.S32.HI R17, RZ, 0x10, R21 ;  /* 0x00000010ff117819 */ /* 0x000fe20000011415 */
[----:B------:R-:W-:Y:S01]  /*08f0*/  IMAD.MOV.U32 R8, RZ, RZ, R24 ;  /* 0x000000ffff087224 */ /* 0x000fe200078e0018 */
[----:B------:R-:W-:Y:S01]  /*0900*/  PRMT R25, R25, 0x8880, RZ ;  /* 0x0000888019197816 */ /* 0x000fe200000000ff */
[----:B------:R-:W-:Y:S01]  /*0910*/  VIADD R15, R13, -UR14 ;  /* 0x8000000e0d0f7c36 */ /* 0x000fe20008000000 */
[----:B------:R-:W-:Y:S01]  /*0920*/  SGXT R17, R17, 0x8 ;  /* 0x000000081111781a */ /* 0x000fe20000000200 */
[----:B------:R-:W-:-:S02]  /*0930*/  VIADD R13, R8, -UR15 ;  /* 0x8000000f080d7c36 */ /* 0x000fc40008000000 */
[----:B------:R-:W-:Y:S02]  /*0940*/  IMAD.MOV.U32 R8, RZ, RZ, R25 ;  /* 0x000000ffff087224 */ /* 0x000fe400078e0019 */
[----:B------:R-:W-:Y:S01]  /*0950*/  IMAD R13, R13, R15, R26 ;  /* 0x0000000f0d0d7224 */ /* 0x000fe200078e021a */
[----:B------:R-:W-:Y:S01]  /*0960*/  SHF.R.S32.HI R15, RZ, 0x18, R21 ;  /* 0x00000018ff0f7819 */ /* 0x000fe20000011415 */
[----:B------:R-:W-:Y:S02]  /*0970*/  VIADD R17, R17, -UR14 ;  /* 0x8000000e11117c36 */ /* 0x000fe40008000000 */
[----:B------:R-:W-:Y:S01]  /*0980*/  VIADD R8, R8, -UR15 ;  /* 0x8000000f08087c36 */ /* 0x000fe20008000000 */
[----:B------:R-:W-:-:S03]  /*0990*/  SGXT R15, R15, 0x8 ;  /* 0x000000080f0f781a */ /* 0x000fc60000000200 */
[----:B------:R-:W-:Y:S01]  /*09a0*/  IMAD R8, R8, R17, R13 ;  /* 0x0000001108087224 */ /* 0x000fe200078e020d */
[----:B------:R-:W-:Y:S01]  /*09b0*/  SGXT R17, R10, 0x8 ;  /* 0x000000080a11781a */ /* 0x000fe20000000200 */
[----:B------:R-:W-:Y:S01]  /*09c0*/  VIADD R15, R15, -UR14 ;  /* 0x8000000e0f0f7c36 */ /* 0x000fe20008000000 */
[----:B------:R-:W-:-:S03]  /*09d0*/  SHF.R.S32.HI R18, RZ, 0x8, R10 ;  /* 0x00000008ff127819 */ /* 0x000fc6000001140a */
[----:B------:R-:W-:Y:S01]  /*09e0*/  VIADD R17, R17, -UR14 ;  /* 0x8000000e11117c36 */ /* 0x000fe20008000000 */
[----:B------:R-:W-:-:S05]  /*09f0*/  SGXT R18, R18, 0x8 ;  /* 0x000000081212781a */ /* 0x000fca0000000200 */
[----:B------:R-:W-:Y:S01]  /*0a00*/  VIADD R18, R18, -UR14 ;  /* 0x8000000e12127c36 */ /* 0x000fe20008000000 */
[----:B------:R-:W-:-:S04]  /*0a10*/  UIADD3 UR6, UPT, UPT, UR6, 0x4, URZ ;  /* 0x0000000406067890 */ /* 0x000fc8000fffe0ff */
[----:B------:R-:W-:Y:S01]  /*0a20*/  UISETP.NE.AND UP1, UPT, UR6, URZ, UPT ;  /* 0x000000ff0600728c */ /* 0x000fe2000bf25270 */
[----:B------:R-:W-:Y:S01]  /*0a30*/  IMAD R6, R7, 0x10, R6 ;  /* 0x0000001007067824 */ /* 0x000fe200078e0206 */
[----:B------:R-:W-:Y:S01]  /*0a40*/  UIADD3 UR4, UPT, UPT, UR4, 0x10, URZ ;  /* 0x0000001004047890 */ /* 0x000fe2000fffe0ff */
[----:B--2---:R-:W-:-:S05]  /*0a50*/  PRMT R20, R20, 0x8880, RZ ;  /* 0x0000888014147816 */ /* 0x004fca00000000ff */
[----:B------:R-:W-:-:S04]  /*0a60*/  IMAD.MOV.U32 R13, RZ, RZ, R20 ;  /* 0x000000ffff0d7224 */ /* 0x000fc800078e0014 */
[----:B------:R-:W-:Y:S01]  /*0a70*/  VIADD R13, R13, -UR15 ;  /* 0x8000000f0d0d7c36 */ /* 0x000fe20008000000 */
[----:B---3--:R-:W-:-:S03]  /*0a80*/  PRMT R9, R9, 0x8880, RZ ;  /* 0x0000888009097816 */ /* 0x008fc600000000ff */
[----:B------:R-:W-:Y:S02]  /*0a90*/  IMAD R8, R13, R15, R8 ;  /* 0x0000000f0d087224 */ /* 0x000fe400078e0208 */
[----:B------:R-:W-:Y:S01]  /*0aa0*/  VIADD R9, R9, -UR15 ;  /* 0x8000000f09097c36 */ /* 0x000fe20008000000 */
[----:B----4-:R-:W-:-:S03]  /*0ab0*/  PRMT R11, R11, 0x8880, RZ ;  /* 0x000088800b0b7816 */ /* 0x010fc600000000ff */
[----:B------:R-:W-:Y:S01]  /*0ac0*/  IMAD R8, R9, R17, R8 ;  /* 0x0000001109087224 */ /* 0x000fe200078e0208 */
[--C-:B------:R-:W-:Y:S02]  /*0ad0*/  SHF.R.S32.HI R9, RZ, 0x10, R10.reuse ;  /* 0x00000010ff097819 */ /* 0x100fe4000001140a */
[----:B-----5:R-:W-:Y:S01]  /*0ae0*/  PRMT R27, R27, 0x8880, RZ ;  /* 0x000088801b1b7816 */ /* 0x020fe200000000ff */
[----:B------:R-:W-:Y:S01]  /*0af0*/  VIADD R11, R11, -UR15 ;  /* 0x8000000f0b0b7c36 */ /* 0x000fe20008000000 */
[----:B------:R-:W-:Y:S02]  /*0b00*/  SHF.R.S32.HI R13, RZ, 0x18, R10 ;  /* 0x00000018ff0d7819 */ /* 0x000fe4000001140a */
[----:B------:R-:W-:Y:S01]  /*0b10*/  SGXT R10, R9, 0x8 ;  /* 0x00000008090a781a */ /* 0x000fe20000000200 */
[----:B------:R-:W-:Y:S01]  /*0b20*/  IMAD.MOV.U32 R9, RZ, RZ, R27 ;  /* 0x000000ffff097224 */ /* 0x000fe200078e001b */
[----:B------:R-:W-:Y:S01]  /*0b30*/  SGXT R13, R13, 0x8 ;  /* 0x000000080d0d781a */ /* 0x000fe20000000200 */
[----:B------:R-:W-:Y:S01]  /*0b40*/  IMAD R8, R11, R18, R8 ;  /* 0x000000120b087224 */ /* 0x000fe200078e0208 */
[----:B------:R-:W-:Y:S01]  /*0b50*/  PRMT R16, R16, 0x8880, RZ ;  /* 0x0000888010107816 */ /* 0x000fe200000000ff */
[----:B------:R-:W-:-:S02]  /*0b60*/  VIADD R11, R10, -UR14 ;  /* 0x8000000e0a0b7c36 */ /* 0x000fc40008000000 */
[----:B------:R-:W-:Y:S02]  /*0b70*/  VIADD R9, R9, -UR15 ;  /* 0x8000000f09097c36 */ /* 0x000fe40008000000 */
[----:B------:R-:W-:Y:S01]  /*0b80*/  IMAD.MOV.U32 R10, RZ, RZ, R16 ;  /* 0x000000ffff0a7224 */ /* 0x000fe200078e0010 */
[----:B------:R-:W-:Y:S01]  /*0b90*/  SGXT R16, R29, 0x8 ;  /* 0x000000081d10781a */ /* 0x000fe20000000200 */
[----:B------:R-:W-:Y:S02]  /*0ba0*/  VIADD R13, R13, -UR14 ;  /* 0x8000000e0d0d7c36 */ /* 0x000fe40008000000 */
[----:B------:R-:W-:Y:S01]  /*0bb0*/  VIADD R10, R10, -UR15 ;  /* 0x8000000f0a0a7c36 */ /* 0x000fe20008000000 */
[----:B------:R-:W-:Y:S01]  /*0bc0*/  PRMT R15, R28, 0x8880, RZ ;  /* 0x000088801c0f7816 */ /* 0x000fe200000000ff */
[----:B------:R-:W-:Y:S01]  /*0bd0*/  IMAD R8, R9, R11, R8 ;  /* 0x0000000b09087224 */ /* 0x000fe200078e0208 */
[----:B------:R-:W-:Y:S01]  /*0be0*/  SHF.R.S32.HI R9, RZ, 0x8, R29 ;  /* 0x00000008ff097819 */ /* 0x000fe2000001141d */
[----:B------:R-:W-:-:S02]  /*0bf0*/  VIADD R16, R16, -UR14 ;  /* 0x8000000e10107c36 */ /* 0x000fc40008000000 */
[----:B------:R-:W-:Y:S02]  /*0c00*/  VIADD R15, R15, -UR15 ;  /* 0x8000000f0f0f7c36 */ /* 0x000fe40008000000 */
[----:B------:R-:W-:Y:S01]  /*0c10*/  IMAD R8, R10, R13, R8 ;  /* 0x0000000d0a087224 */ /* 0x000fe200078e0208 */
[--C-:B------:R-:W-:Y:S02]  /*0c20*/  SHF.R.S32.HI R10, RZ, 0x10, R29.reuse ;  /* 0x00000010ff0a7819 */ /* 0x100fe4000001141d */
[----:B------:R-:W-:Y:S01]  /*0c30*/  SGXT R9, R9, 0x8 ;  /* 0x000000080909781a */ /* 0x000fe20000000200 */
[----:B------:R-:W-:Y:S01]  /*0c40*/  IMAD R15, R15, R16, R8 ;  /* 0x000000100f0f7224 */ /* 0x000fe200078e0208 */
[----:B------:R-:W-:Y:S02]  /*0c50*/  PRMT R8, R22, 0x8880, RZ ;  /* 0x0000888016087816 */ /* 0x000fe400000000ff */
[----:B------:R-:W-:Y:S01]  /*0c60*/  PRMT R12, R12, 0x8880, RZ ;  /* 0x000088800c0c7816 */ /* 0x000fe200000000ff */
[----:B------:R-:W-:Y:S01]  /*0c70*/  VIADD R11, R9, -UR14 ;  /* 0x8000000e090b7c36 */ /* 0x000fe20008000000 */
[----:B------:R-:W-:Y:S01]  /*0c80*/  SGXT R10, R10, 0x8 ;  /* 0x000000080a0a781a */ /* 0x000fe20000000200 */
[----:B------:R-:W-:Y:S01]  /*0c90*/  VIADD R8, R8, -UR15 ;  /* 0x8000000f08087c36 */ /* 0x000fe20008000000 */
[----:B------:R-:W-:Y:S01]  /*0ca0*/  SHF.R.S32.HI R13, RZ, 0x18, R29 ;  /* 0x00000018ff0d7819 */ /* 0x000fe2000001141d */
[----:B------:R-:W-:Y:S01]  /*0cb0*/  IMAD.MOV.U32 R9, RZ, RZ, R12 ;  /* 0x000000ffff097224 */ /* 0x000fe200078e000c */
[----:B------:R-:W-:Y:S01]  /*0cc0*/  PRMT R14, R14, 0x8880, RZ ;  /* 0x000088800e0e7816 */ /* 0x000fe200000000ff */
[----:B------:R-:W-:Y:S01]  /*0cd0*/  VIADD R12, R10, -UR14 ;  /* 0x8000000e0a0c7c36 */ /* 0x000fe20008000000 */
[----:B------:R-:W-:Y:S01]  /*0ce0*/  SGXT R13, R13, 0x8 ;  /* 0x000000080d0d781a */ /* 0x000fe20000000200 */
[----:B------:R-:W-:-:S02]  /*0cf0*/  VIADD R9, R9, -UR15 ;  /* 0x8000000f09097c36 */ /* 0x000fc40008000000 */
[----:B------:R-:W-:Y:S02]  /*0d00*/  IMAD.MOV.U32 R10, RZ, RZ, R14 ;  /* 0x000000ffff0a7224 */ /* 0x000fe400078e000e */
[----:B------:R-:W-:Y:S02]  /*0d10*/  IMAD R8, R8, R11, R15 ;  /* 0x0000000b08087224 */ /* 0x000fe400078e020f */
[----:B------:R-:W-:Y:S02]  /*0d20*/  VIADD R13, R13, -UR14 ;  /* 0x8000000e0d0d7c36 */ /* 0x000fe40008000000 */
[----:B------:R-:W-:Y:S02]  /*0d30*/  VIADD R10, R10, -UR15 ;  /* 0x8000000f0a0a7c36 */ /* 0x000fe40008000000 */
[----:B------:R-:W-:-:S04]  /*0d40*/  IMAD R8, R9, R12, R8 ;  /* 0x0000000c09087224 */ /* 0x000fc800078e0208 */
[----:B------:R-:W-:Y:S01]  /*0d50*/  IMAD R18, R10, R13, R8 ;  /* 0x0000000d0a127224 */ /* 0x000fe200078e0208 */
[----:B------:R-:W-:Y:S06]  /*0d60*/  BRA.U UP1, `(.L_x_3) ;  /* 0xfffffff501847547 */ /* 0x000fec000b83ffff */
.L_x_2:
[----:B------:R-:W-:Y:S01]  /*0d70*/  IMAD.U32 R17, RZ, RZ, UR7 ;  /* 0x00000007ff117e24 */ /* 0x000fe2000f8e00ff */
[----:B------:R-:W-:Y:S06]  /*0d80*/  BRA.U !UP0, `(.L_x_1) ;  /* 0x0000000908187547 */ /* 0x000fec000b800000 */
[----:B------:R-:W-:Y:S02]  /*0d90*/  UISETP.NE.AND UP1, UPT, UR8, 0x1, UPT ;  /* 0x000000010800788c */ /* 0x000fe4000bf25270 */
[----:B------:R-:W-:-:S07]  /*0da0*/  ULOP3.LUT UP0, URZ, UR5, 0x4, URZ, 0xc0, !UPT ;  /* 0x0000000405ff7892 */ /* 0x000fce000f80c0ff */
[----:B------:R-:W-:Y:S05]  /*0db0*/  BRA.U !UP1, `(.L_x_4) ;  /* 0x00000005095c7547 */ /* 0x000fea000b800000 */
[----:B------:R-:W0:Y:S01]  /*0dc0*/  LDC R25, c[0x0][0x39c] ;  /* 0x0000e700ff197b82 */ /* 0x000e220000000800 */
[----:B------:R-:W1:Y:S01]  /*0dd0*/  LDCU.64 UR6, c[0x0][0x388] ;  /* 0x00007100ff0677ac */ /* 0x000e620008000a00 */
[----:B------:R-:W-:-:S05]  /*0de0*/  IADD3 R20, P0, PT, R4, UR4, RZ ;  /* 0x0000000404147c10 */ /* 0x000fca000ff1e0ff */
[----:B------:R-:W-:Y:S01]  /*0df0*/  IMAD.X R21, RZ, RZ, R5, P0 ;  /* 0x000000ffff157224 */ /* 0x000fe200000e0605 */
[----:B------:R-:W-:-:S04]  /*0e00*/  UIADD3 UR5, UPT, UPT, UR4, 0x4, URZ ;  /* 0x0000000404057890 */ /* 0x000fc8000fffe0ff */
[----:B------:R-:W2:Y:S01]  /*0e10*/  LDG.E.CONSTANT R23, desc[UR10][R20.64] ;  /* 0x0000000a14177981 */ /* 0x000ea2000c1e9900 */
[----:B0-----:R-:W-:Y:S01]  /*0e20*/  IMAD R6, R25, UR4, R0 ;  /* 0x0000000419067c24 */ /* 0x001fe2000f8e0200 */
[----:B------:R-:W-:-:S04]  /*0e30*/  SHF.R.S32.HI R19, RZ, 0x1f, R25 ;  /* 0x0000001fff137819 */ /* 0x000fc80000011419 */
[----:B-1----:R-:W-:-:S04]  /*0e40*/  IADD3 R26, P1, PT, R6, UR6, RZ ;  /* 0x00000006061a7c10 */ /* 0x002fc8000ff3e0ff */
[----:B------:R-:W-:Y:S01]  /*0e50*/  LEA.HI.X.SX32 R27, R6, UR7, 0x1, P1 ;  /* 0x00000007061b7c11 */ /* 0x000fe200088f0eff */
[----:B------:R-:W0:Y:S01]  /*0e60*/  LDCU.64 UR6, c[0x0][0x3b0] ;  /* 0x00007600ff0677ac */ /* 0x000e220008000a00 */
[----:B------:R-:W-:-:S03]  /*0e70*/  IADD3 R14, P1, PT, R26, R25, RZ ;  /* 0x000000191a0e7210 */ /* 0x000fc60007f3e0ff */
[----:B------:R-:W3:Y:S02]  /*0e80*/  LDG.E.U8.CONSTANT R16, desc[UR10][R26.64] ;  /* 0x0000000a1a107981 */ /* 0x000ee4000c1e9100 */
[----:B------:R-:W-:Y:S01]  /*0e90*/  IMAD.X R15, R19, 0x1, R27, P1 ;  /* 0x00000001130f7824 */ /* 0x000fe200008e061b */
[----:B------:R-:W-:-:S04]  /*0ea0*/  IADD3 R10, P0, PT, R14, R25, RZ ;  /* 0x000000190e0a7210 */ /* 0x000fc80007f1e0ff */
[----:B------:R1:W4:Y:S01]  /*0eb0*/  LDG.E.U8.CONSTANT R22, desc[UR10][R14.64] ;  /* 0x0000000a0e167981 */ /* 0x000322000c1e9100 */
[----:B------:R-:W-:Y:S01]  /*0ec0*/  IMAD.X R11, R19, 0x1, R15, P0 ;  /* 0x00000001130b7824 */ /* 0x000fe200000e060f */
[----:B------:R-:W-:-:S04]  /*0ed0*/  IADD3 R6, P0, PT, R10, R25, RZ ;  /* 0x000000190a067210 */ /* 0x000fc80007f1e0ff */
[----:B------:R5:W4:Y:S01]  /*0ee0*/  LDG.E.U8.CONSTANT R24, desc[UR10][R10.64] ;  /* 0x0000000a0a187981 */ /* 0x000b22000c1e9100 */
[C---:B------:R-:W-:Y:S01]  /*0ef0*/  IMAD.X R7, R19.reuse, 0x1, R11, P0 ;  /* 0x0000000113077824 */ /* 0x040fe200000e060b */
[----:B------:R-:W-:Y:S02]  /*0f00*/  IADD3 R12, P0, PT, R4, UR5, RZ ;  /* 0x00000005040c7c10 */ /* 0x000fe4000ff1e0ff */
[-C--:B------:R-:W-:Y:S02]  /*0f10*/  IADD3 R8, P1, PT, R6, R25.reuse, RZ ;  /* 0x0000001906087210 */ /* 0x080fe40007f3e0ff */
[----:B------:R-:W4:Y:S01]  /*0f20*/  LDG.E.U8.CONSTANT R6, desc[UR10][R6.64] ;  /* 0x0000000a06067981 */ /* 0x000f22000c1e9100 */
[----:B------:R-:W-:Y:S01]  /*0f30*/  IMAD.X R13, RZ, RZ, R5, P0 ;  /* 0x000000ffff0d7224 */ /* 0x000fe200000e0605 */
[----:B-1----:R-:W-:Y:S01]  /*0f40*/  IADD3 R14, P0, PT, R8, R25, RZ ;  /* 0x00000019080e7210 */ /* 0x002fe20007f1e0ff */
[----:B------:R-:W-:-:S03]  /*0f50*/  IMAD.X R9, R19, 0x1, R7, P1 ;  /* 0x0000000113097824 */ /* 0x000fc600008e0607 */
[----:B------:R-:W4:Y:S01]  /*0f60*/  LDG.E.CONSTANT R12, desc[UR10][R12.64] ;  /* 0x0000000a0c0c7981 */ /* 0x000f22000c1e9900 */
[C---:B------:R-:W-:Y:S01]  /*0f70*/  IMAD.X R15, R19.reuse, 0x1, R9, P0 ;  /* 0x00000001130f7824 */ /* 0x040fe200000e0609 */
[-C--:B------:R-:W-:Y:S02]  /*0f80*/  IADD3 R20, P0, PT, R14, R25.reuse, RZ ;  /* 0x000000190e147210 */ /* 0x080fe40007f1e0ff */
[----:B------:R2:W4:Y:S03]  /*0f90*/  LDG.E.U8.CONSTANT R26, desc[UR10][R8.64] ;  /* 0x0000000a081a7981 */ /* 0x000526000c1e9100 */
[C---:B------:R-:W-:Y:S01]  /*0fa0*/  IMAD.X R21, R19.reuse, 0x1, R15, P0 ;  /* 0x0000000113157824 */ /* 0x040fe200000e060f */
[----:B-----5:R-:W-:Y:S01]  /*0fb0*/  IADD3 R10, P0, PT, R20, R25, RZ ;  /* 0x00000019140a7210 */ /* 0x020fe20007f1e0ff */
[----:B------:R-:W5:Y:S04]  /*0fc0*/  LDG.E.U8.CONSTANT R14, desc[UR10][R14.64] ;  /* 0x0000000a0e0e7981 */ /* 0x000f68000c1e9100 */
[----:B------:R-:W-:Y:S01]  /*0fd0*/  IMAD.X R11, R19, 0x1, R21, P0 ;  /* 0x00000001130b7824 */ /* 0x000fe200000e0615 */
[----:B------:R-:W5:Y:S04]  /*0fe0*/  LDG.E.U8.CONSTANT R20, desc[UR10][R20.64] ;  /* 0x0000000a14147981 */ /* 0x000f68000c1e9100 */
[----:B------:R1:W5:Y:S01]  /*0ff0*/  LDG.E.U8.CONSTANT R10, desc[UR10][R10.64] ;  /* 0x0000000a0a0a7981 */ /* 0x000362000c1e9100 */
[----:B------:R-:W-:Y:S01]  /*1000*/  UIADD3 UR4, UPT, UPT, UR4, 0x8, URZ ;  /* 0x0000000804047890 */ /* 0x000fe2000fffe0ff */
[----:B--2---:R-:W-:-:S02]  /*1010*/  SGXT R8, R23, 0x8 ;  /* 0x000000081708781a */ /* 0x004fc40000000200 */
[----:B------:R-:W-:-:S03]  /*1020*/  SHF.R.S32.HI R13, RZ, 0x8, R23 ;  /* 0x00000008ff0d7819 */ /* 0x000fc60000011417 */
[----:B0-----:R-:W-:Y:S01]  /*1030*/  VIADD R9, R8, -UR6 ;  /* 0x8000000608097c36 */ /* 0x001fe20008000000 */
[----:B------:R-:W-:-:S05]  /*1040*/  SGXT R13, R13, 0x8 ;  /* 0x000000080d0d781a */ /* 0x000fca0000000200 */
[----:B------:R-:W-:Y:S01]  /*1050*/  VIADD R13, R13, -UR6 ;  /* 0x800000060d0d7c36 */ /* 0x000fe20008000000 */
[----:B---3--:R-:W-:Y:S02]  /*1060*/  PRMT R7, R16, 0x8880, RZ ;  /* 0x0000888010077816 */ /* 0x008fe400000000ff */
[----:B----4-:R-:W-:-:S03]  /*1070*/  PRMT R22, R22, 0x8880, RZ ;  /* 0x0000888016167816 */ /* 0x010fc600000000ff */
[----:B------:R-:W-:Y:S02]  /*1080*/  VIADD R7, R7, -UR7 ;  /* 0x8000000707077c36 */ /* 0x000fe40008000000 */
[----:B------:R-:W-:Y:S01]  /*1090*/  IMAD.MOV.U32 R8, RZ, RZ, R22 ;  /* 0x000000ffff087224 */ /* 0x000fe200078e0016 */
[----:B------:R-:W-:Y:S01]  /*10a0*/  PRMT R24, R24, 0x8880, RZ ;  /* 0x0000888018187816 */ /* 0x000fe200000000ff */
[----:B------:R-:W-:Y:S01]  /*10b0*/  IMAD R7, R7, R9, R18 ;  /* 0x0000000907077224 */ /* 0x000fe200078e0212 */
[--C-:B------:R-:W-:Y:S01]  /*10c0*/  SHF.R.S32.HI R9, RZ, 0x10, R23.reuse ;  /* 0x00000010ff097819 */ /* 0x100fe20000011417 */
[----:B------:R-:W-:Y:S01]  /*10d0*/  VIADD R8, R8, -UR7 ;  /* 0x8000000708087c36 */ /* 0x000fe20008000000 */
[----:B------:R-:W-:-:S03]  /*10e0*/  SHF.R.S32.HI R23, RZ, 0x18, R23 ;  /* 0x00000018ff177819 */ /* 0x000fc60000011417 */
[----:B------:R-:W-:Y:S01]  /*10f0*/  IMAD R13, R8, R13, R7 ;  /* 0x0000000d080d7224 */ /* 0x000fe200078e0207 */
[----:B------:R-:W-:Y:S01]  /*1100*/  SGXT R8, R9, 0x8 ;  /* 0x000000080908781a */ /* 0x000fe20000000200 */
[----:B------:R-:W-:Y:S01]  /*1110*/  IMAD.MOV.U32 R7, RZ, RZ, R24 ;  /* 0x000000ffff077224 */ /* 0x000fe200078e0018 */
[----:B------:R-:W-:Y:S02]  /*1120*/  PRMT R6, R6, 0x8880, RZ ;  /* 0x0000888006067816 */ /* 0x000fe400000000ff */
[----:B------:R-:W-:Y:S01]  /*1130*/  SGXT R9, R23, 0x8 ;  /* 0x000000081709781a */ /* 0x000fe20000000200 */
[----:B------:R-:W-:Y:S02]  /*1140*/  VIADD R8, R8, -UR6 ;  /* 0x8000000608087c36 */ /* 0x000fe40008000000 */
[----:B------:R-:W-:Y:S01]  /*1150*/  VIADD R7, R7, -UR7 ;  /* 0x8000000707077c36 */ /* 0x000fe20008000000 */
[----:B-1----:R-:W-:Y:S01]  /*1160*/  PRMT R11, R26, 0x8880, RZ ;  /* 0x000088801a0b7816 */ /* 0x002fe200000000ff */
[----:B------:R-:W-:Y:S01]  /*1170*/  VIADD R9, R9, -UR6 ;  /* 0x8000000609097c36 */ /* 0x000fe20008000000 */
[----:B------:R-:W-:Y:S01]  /*1180*/  SGXT R15, R12, 0x8 ;  /* 0x000000080c0f781a */ /* 0x000fe20000000200 */
[----:B------:R-:W-:-:S02]  /*1190*/  VIADD R6, R6, -UR7 ;  /* 0x8000000706067c36 */ /* 0x000fc40008000000 */
[----:B------:R-:W-:Y:S02]  /*11a0*/  IMAD R7, R7, R8, R13 ;  /* 0x0000000807077224 */ /* 0x000fe400078e020d */
[----:B------:R-:W-:Y:S02]  /*11b0*/  VIADD R15, R15, -UR6 ;  /* 0x800000060f0f7c36 */ /* 0x000fe40008000000 */
[----:B------:R-:W-:Y:S01]  /*11c0*/  IMAD R6, R6, R9, R7 ;  /* 0x0000000906067224 */ /* 0x000fe200078e0207 */
[--C-:B------:R-:W-:Y:S01]  /*11d0*/  SHF.R.S32.HI R7, RZ, 0x8, R12.reuse ;  /* 0x00000008ff077819 */ /* 0x100fe2000001140c */
[----:B------:R-:W-:Y:S01]  /*11e0*/  VIADD R11, R11, -UR7 ;  /* 0x800000070b0b7c36 */ /* 0x000fe20008000000 */
[----:B------:R-:W-:Y:S02]  /*11f0*/  SHF.R.S32.HI R8, RZ, 0x10, R12 ;  /* 0x00000010ff087819 */ /* 0x000fe4000001140c */
[----:B------:R-:W-:Y:S01]  /*1200*/  SGXT R7, R7, 0x8 ;  /* 0x000000080707781a */ /* 0x000fe20000000200 */
[----:B------:R-:W-:Y:S01]  /*1210*/  IMAD R15, R11, R15, R6 ;  /* 0x0000000f0b0f7224 */ /* 0x000fe200078e0206 */
[----:B-----5:R-:W-:-:S02]  /*1220*/  PRMT R6, R14, 0x8880, RZ ;  /* 0x000088800e067816 */ /* 0x020fc400000000ff */
[----:B------:R-:W-:Y:S01]  /*1230*/  PRMT R20, R20, 0x8880, RZ ;  /* 0x0000888014147816 */ /* 0x000fe200000000ff */
[----:B------:R-:W-:Y:S01]  /*1240*/  VIADD R9, R7, -UR6 ;  /* 0x8000000607097c36 */ /* 0x000fe20008000000 */
[----:B------:R-:W-:Y:S02]  /*1250*/  SHF.R.S32.HI R11, RZ, 0x18, R12 ;  /* 0x00000018ff0b7819 */ /* 0x000fe4000001140c */
[----:B------:R-:W-:Y:S01]  /*1260*/  SGXT R8, R8, 0x8 ;  /* 0x000000080808781a */ /* 0x000fe20000000200 */
[----:B------:R-:W-:Y:S01]  /*1270*/  VIADD R6, R6, -UR7 ;  /* 0x8000000706067c36 */ /* 0x000fe20008000000 */
[----:B------:R-:W-:Y:S01]  /*1280*/  PRMT R12, R10, 0x8880, RZ ;  /* 0x000088800a0c7816 */ /* 0x000fe200000000ff */
[----:B------:R-:W-:Y:S01]  /*1290*/  IMAD.MOV.U32 R7, RZ, RZ, R20 ;  /* 0x000000ffff077224 */ /* 0x000fe200078e0014 */
[----:B------:R-:W-:Y:S01]  /*12a0*/  SGXT R11, R11, 0x8 ;  /* 0x000000080b0b781a */ /* 0x000fe20000000200 */
[----:B------:R-:W-:Y:S02]  /*12b0*/  VIADD R10, R8, -UR6 ;  /* 0x80000006080a7c36 */ /* 0x000fe40008000000 */
[----:B------:R-:W-:-:S02]  /*12c0*/  IMAD.MOV.U32 R8, RZ, RZ, R12 ;  /* 0x000000ffff087224 */ /* 0x000fc400078e000c */
[----:B------:R-:W-:Y:S02]  /*12d0*/  VIADD R7, R7, -UR7 ;  /* 0x8000000707077c36 */ /* 0x000fe40008000000 */
[----:B------:R-:W-:Y:S02]  /*12e0*/  IMAD R6, R6, R9, R15 ;  /* 0x0000000906067224 */ /* 0x000fe400078e020f */
[----:B------:R-:W-:Y:S02]  /*12f0*/  VIADD R11, R11, -UR6 ;  /* 0x800000060b0b7c36 */ /* 0x000fe40008000000 */
[----:B------:R-:W-:Y:S02]  /*1300*/  VIADD R8, R8, -UR7 ;  /* 0x8000000708087c36 */ /* 0x000fe40008000000 */
[----:B------:R-:W-:-:S04]  /*1310*/  IMAD R6, R7, R10, R6 ;  /* 0x0000000a07067224 */ /* 0x000fc800078e0206 */
[----:B------:R-:W-:-:S07]  /*1320*/  IMAD R18, R8, R11, R6 ;  /* 0x0000000b08127224 */ /* 0x000fce00078e0206 */
.L_x_4:
[----:B------:R-:W-:Y:S05]  /*1330*/  BRA.U UP0, `(.L_x_1) ;  /* 0x0000000100ac7547 */ /* 0x000fea000b800000 */
[----:B------:R-:W0:Y:S01]  /*1340*/  LDC R9, c[0x0][0x39c] ;  /* 0x0000e700ff097b82 */ /* 0x000e220000000800 */
[----:B------:R-:W1:Y:S01]  /*1350*/  LDCU.64 UR6, c[0x0][0x388] ;  /* 0x00007100ff0677ac */ /* 0x000e620008000a00 */
[----:B------:R-:W-:-:S05]  /*1360*/  IADD3 R10, P0, PT, R4, UR4, RZ ;  /* 0x00000004040a7c10 */ /* 0x000fca000ff1e0ff */
[----:B------:R-:W-:-:S05]  /*1370*/  IMAD.X R11, RZ, RZ, R5, P0 ;  /* 0x000000ffff0b7224 */ /* 0x000fca00000e0605 */
[----:B------:R-:W2:Y:S01]  /*1380*/  LDG.E.CONSTANT R10, desc[UR10][R10.64] ;  /* 0x0000000a0a0a7981 */ /* 0x000ea2000c1e9900 */
[----:B0-----:R-:W-:Y:S01]  /*1390*/  IMAD R6, R9, UR4, R0 ;  /* 0x0000000409067c24 */ /* 0x001fe2000f8e0200 */
[----:B------:R-:W-:Y:S01]  /*13a0*/  SHF.R.S32.HI R19, RZ, 0x1f, R9 ;  /* 0x0000001fff137819 */ /* 0x000fe20000011409 */
[----:B------:R-:W0:Y:S03]  /*13b0*/  LDCU.64 UR4, c[0x0][0x3b0] ;  /* 0x00007600ff0477ac */ /* 0x000e260008000a00 */
[----:B-1----:R-:W-:-:S04]  /*13c0*/  IADD3 R12, P1, PT, R6, UR6, RZ ;  /* 0x00000006060c7c10 */ /* 0x002fc8000ff3e0ff */
[----:B------:R-:W-:Y:S02]  /*13d0*/  LEA.HI.X.SX32 R13, R6, UR7, 0x1, P1 ;  /* 0x00000007060d7c11 */ /* 0x000fe400088f0eff */
[----:B------:R-:W-:-:S03]  /*13e0*/  IADD3 R14, P0, PT, R12, R9, RZ ;  /* 0x000000090c0e7210 */ /* 0x000fc60007f1e0ff */
[----:B------:R2:W3:Y:S02]  /*13f0*/  LDG.E.U8.CONSTANT R16, desc[UR10][R12.64] ;  /* 0x0000000a0c107981 */ /* 0x0004e4000c1e9100 */
[----:B------:R-:W-:Y:S01]  /*1400*/  IMAD.X R15, R19, 0x1, R13, P0 ;  /* 0x00000001130f7824 */ /* 0x000fe200000e060d */
[----:B------:R-:W-:-:S04]  /*1410*/  IADD3 R6, P0, PT, R14, R9, RZ ;  /* 0x000000090e067210 */ /* 0x000fc80007f1e0ff */
[----:B------:R-:W4:Y:S01]  /*1420*/  LDG.E.U8.CONSTANT R14, desc[UR10][R14.64] ;  /* 0x0000000a0e0e7981 */ /* 0x000f22000c1e9100 */
[----:B------:R-:W-:Y:S01]  /*1430*/  IMAD.X R7, R19, 0x1, R15, P0 ;  /* 0x0000000113077824 */ /* 0x000fe200000e060f */
[----:B------:R-:W-:-:S05]  /*1440*/  IADD3 R8, P0, PT, R6, R9, RZ ;  /* 0x0000000906087210 */ /* 0x000fca0007f1e0ff */
[----:B------:R-:W-:Y:S02]  /*1450*/  IMAD.X R9, R19, 0x1, R7, P0 ;  /* 0x0000000113097824 */ /* 0x000fe400000e0607 */
[----:B------:R4:W5:Y:S04]  /*1460*/  LDG.E.U8.CONSTANT R7, desc[UR10][R6.64] ;  /* 0x0000000a06077981 */ /* 0x000968000c1e9100 */
[----:B------:R1:W5:Y:S01]  /*1470*/  LDG.E.U8.CONSTANT R8, desc[UR10][R8.64] ;  /* 0x0000000a08087981 */ /* 0x000362000c1e9100 */
[----:B--2---:R-:W-:-:S05]  /*1480*/  SGXT R12, R10, 0x8 ;  /* 0x000000080a0c781a */ /* 0x004fca0000000200 */
[----:B0-----:R-:W-:Y:S01]  /*1490*/  VIADD R12, R12, -UR4 ;  /* 0x800000040c0c7c36 */ /* 0x001fe20008000000 */
[----:B------:R-:W-:Y:S02]  /*14a0*/  SHF.R.S32.HI R13, RZ, 0x10, R10 ;  /* 0x00000010ff0d7819 */ /* 0x000fe4000001140a */
[----:B---3--:R-:W-:-:S05]  /*14b0*/  PRMT R11, R16, 0x8880, RZ ;  /* 0x00008880100b7816 */ /* 0x008fca00000000ff */
[----:B------:R-:W-:-:S04]  /*14c0*/  VIADD R11, R11, -UR5 ;  /* 0x800000050b0b7c36 */ /* 0x000fc80008000000 */
[----:B------:R-:W-:Y:S01]  /*14d0*/  IMAD R12, R11, R12, R18 ;  /* 0x0000000c0b0c7224 */ /* 0x000fe200078e0212 */
[--C-:B------:R-:W-:Y:S02]  /*14e0*/  SHF.R.S32.HI R11, RZ, 0x8, R10.reuse ;  /* 0x00000008ff0b7819 */ /* 0x100fe4000001140a */
[----:B----4-:R-:W-:Y:S02]  /*14f0*/  PRMT R6, R14, 0x8880, RZ ;  /* 0x000088800e067816 */ /* 0x010fe400000000ff */
[----:B-1----:R-:W-:Y:S02]  /*1500*/  SGXT R9, R11, 0x8 ;  /* 0x000000080b09781a */ /* 0x002fe40000000200 */
[----:B------:R-:W-:Y:S01]  /*1510*/  SHF.R.S32.HI R14, RZ, 0x18, R10 ;  /* 0x00000018ff0e7819 */ /* 0x000fe2000001140a */
[----:B------:R-:W-:Y:S01]  /*1520*/  VIADD R6, R6, -UR5 ;  /* 0x8000000506067c36 */ /* 0x000fe20008000000 */
[----:B-----5:R-:W-:Y:S01]  /*1530*/  PRMT R7, R7, 0x8880, RZ ;  /* 0x0000888007077816 */ /* 0x020fe200000000ff */
[----:B------:R-:W-:Y:S01]  /*1540*/  VIADD R9, R9, -UR4 ;  /* 0x8000000409097c36 */ /* 0x000fe20008000000 */
[----:B------:R-:W-:-:S02]  /*1550*/  SGXT R10, R13, 0x8 ;  /* 0x000000080d0a781a */ /* 0x000fc40000000200 */
[----:B------:R-:W-:Y:S01]  /*1560*/  PRMT R8, R8, 0x8880, RZ ;  /* 0x0000888008087816 */ /* 0x000fe200000000ff */
[----:B------:R-:W-:Y:S01]  /*1570*/  VIADD R7, R7, -UR5 ;  /* 0x8000000507077c36 */ /* 0x000fe20008000000 */
[----:B------:R-:W-:Y:S01]  /*1580*/  SGXT R11, R14, 0x8 ;  /* 0x000000080e0b781a */ /* 0x000fe20000000200 */
[----:B------:R-:W-:Y:S02]  /*1590*/  VIADD R10, R10, -UR4 ;  /* 0x800000040a0a7c36 */ /* 0x000fe40008000000 */
[----:B------:R-:W-:Y:S02]  /*15a0*/  IMAD R6, R6, R9, R12 ;  /* 0x0000000906067224 */ /* 0x000fe400078e020c */
[----:B------:R-:W-:Y:S02]  /*15b0*/  VIADD R11, R11, -UR4 ;  /* 0x800000040b0b7c36 */ /* 0x000fe40008000000 */
[----:B------:R-:W-:Y:S02]  /*15c0*/  VIADD R8, R8, -UR5 ;  /* 0x8000000508087c36 */ /* 0x000fe40008000000 */
[----:B------:R-:W-:-:S04]  /*15d0*/  IMAD R6, R7, R10, R6 ;  /* 0x0000000a07067224 */ /* 0x000fc800078e0206 */
[----:B------:R-:W-:-:S07]  /*15e0*/  IMAD R18, R8, R11, R6 ;  /* 0x0000000b08127224 */ /* 0x000fce00078e0206 */
.L_x_1:
[----:B------:R-:W0:Y:S02]  /*15f0*/  LDCU UR4, c[0x0][0x3a0] ;  /* 0x00007400ff0477ac */ /* 0x000e240008000800 */
[----:B0-----:R-:W-:-:S13]  /*1600*/  ISETP.GE.AND P0, PT, R17, UR4, PT ;  /* 0x0000000411007c0c */ /* 0x001fda000bf06270 */
[----:B------:R-:W-:Y:S05]  /*1610*/  @P0 BRA `(.L_x_5) ;  /* 0x0000000c00180947 */ /* 0x000fea0003800000 */
[C---:B------:R-:W-:Y:S01]  /*1620*/  VIADD R6, R17.reuse, -UR4 ;  /* 0x8000000411067c36 */ /* 0x040fe20008000000 */
[----:B------:R-:W-:-:S04]  /*1630*/  IADD3 R19, PT, PT, -R17, UR4, RZ ;  /* 0x0000000411137c10 */ /* 0x000fc8000fffe1ff */
[----:B------:R-:W-:Y:S02]  /*1640*/  ISETP.GT.U32.AND P1, PT, R6, -0x8, PT ;  /* 0xfffffff80600780c */ /* 0x000fe40003f24070 */
[----:B------:R-:W-:-:S04]  /*1650*/  LOP3.LUT R22, R19, 0x7, RZ, 0xc0, !PT ;  /* 0x0000000713167812 */ /* 0x000fc800078ec0ff */
[----:B------:R-:W-:-:S07]  /*1660*/  ISETP.NE.AND P0, PT, R22, RZ, PT ;  /* 0x000000ff1600720c */ /* 0x000fce0003f05270 */
[----:B------:R-:W-:Y:S06]  /*1670*/  @P1 BRA `(.L_x_6) ;  /* 0x0000000400701947 */ /* 0x000fec0003800000 */
[----:B------:R-:W0:Y:S01]  /*1680*/  LDC R21, c[0x0][0x39c] ;  /* 0x0000e700ff157b82 */ /* 0x000e220000000800 */
[----:B------:R-:W-:Y:S01]  /*1690*/  LOP3.LUT R20, R19, 0xfffffff8, RZ, 0xc0, !PT ;  /* 0xfffffff813147812 */ /* 0x000fe200078ec0ff */
[----:B------:R-:W1:Y:S04]  /*16a0*/  LDCU.64 UR6, c[0x0][0x388] ;  /* 0x00007100ff0677ac */ /* 0x000e680008000a00 */
[----:B------:R-:W-:Y:S01]  /*16b0*/  IMAD.MOV R20, RZ, RZ, -R20 ;  /* 0x000000ffff147224 */ /* 0x000fe200078e0a14 */
[----:B------:R-:W2:Y:S01]  /*16c0*/  LDCU.64 UR4, c[0x0][0x3b0] ;  /* 0x00007600ff0477ac */ /* 0x000ea20008000a00 */
[----:B0-----:R-:W-:Y:S01]  /*16d0*/  IMAD R16, R17, R21, R0 ;  /* 0x0000001511107224 */ /* 0x001fe200078e0200 */
[----:B-12---:R-:W-:-:S07]  /*16e0*/  SHF.R.S32.HI R23, RZ, 0x1f, R21 ;  /* 0x0000001fff177819 */ /* 0x006fce0000011415 */
.L_x_7:
[C---:B------:R-:W-:Y:S02]  /*16f0*/  IADD3 R6, P1, PT, R17.reuse, R4, RZ ;  /* 0x0000000411067210 */ /* 0x040fe40007f3e0ff */
[C---:B------:R-:W-:Y:S02]  /*1700*/  IADD3 R8, P2, PT, R16.reuse, UR6, RZ ;  /* 0x0000000610087c10 */ /* 0x040fe4000ff5e0ff */
[----:B------:R-:W-:Y:S02]  /*1710*/  LEA.HI.X.SX32 R7, R17, R5, 0x1, P1 ;  /* 0x0000000511077211 */ /* 0x000fe400008f0eff */
[----:B------:R-:W-:Y:S02]  /*1720*/  LEA.HI.X.SX32 R9, R16, UR7, 0x1, P2 ;  /* 0x0000000710097c11 */ /* 0x000fe400090f0eff */
[-C--:B------:R-:W-:Y:S01]  /*1730*/  IADD3 R10, P1, PT, R8, R21.reuse, RZ ;  /* 0x00000015080a7210 */ /* 0x080fe20007f3e0ff */
[----:B------:R-:W2:Y:S04]  /*1740*/  LDG.E.U8.CONSTANT R15, desc[UR10][R6.64] ;  /* 0x0000000a060f7981 */ /* 0x000ea8000c1e9100 */
[----:B------:R-:W3:Y:S01]  /*1750*/  LDG.E.U8.CONSTANT R8, desc[UR10][R8.64] ;  /* 0x0000000a08087981 */ /* 0x000ee2000c1e9100 */
[----:B------:R-:W-:Y:S01]  /*1760*/  IMAD.X R11, R23, 0x1, R9, P1 ;  /* 0x00000001170b7824 */ /* 0x000fe200008e0609 */
[----:B------:R-:W-:-:S02]  /*1770*/  IADD3 R12, P1, PT, R10, R21, RZ ;  /* 0x000000150a0c7210 */ /* 0x000fc40007f3e0ff */
[----:B------:R-:W4:Y:S03]  /*1780*/  LDG.E.U8.CONSTANT R27, desc[UR10][R6.64+0x1] ;  /* 0x0000010a061b7981 */ /* 0x000f26000c1e9100 */
[----:B------:R-:W-:Y:S01]  /*1790*/  IMAD.X R13, R23, 0x1, R11, P1 ;  /* 0x00000001170d7824 */ /* 0x000fe200008e060b */
[----:B------:R0:W5:Y:S04]  /*17a0*/  LDG.E.U8.CONSTANT R24, desc[UR10][R10.64] ;  /* 0x0000000a0a187981 */ /* 0x000168000c1e9100 */
[----:B------:R-:W5:Y:S04]  /*17b0*/  LDG.E.U8.CONSTANT R26, desc[UR10][R6.64+0x2] ;  /* 0x0000020a061a7981 */ /* 0x000f68000c1e9100 */
[----:B------:R-:W5:Y:S01]  /*17c0*/  LDG.E.U8.CONSTANT R25, desc[UR10][R12.64] ;  /* 0x0000000a0c197981 */ /* 0x000f62000c1e9100 */
[----:B------:R-:W-:-:S03]  /*17d0*/  IADD3 R14, P1, PT, R12, R21, RZ ;  /* 0x000000150c0e7210 */ /* 0x000fc60007f3e0ff */
[----:B------:R-:W5:Y:S01]  /*17e0*/  LDG.E.U8.CONSTANT R28, desc[UR10][R6.64+0x7] ;  /* 0x0000070a061c7981 */ /* 0x000f62000c1e9100 */
[----:B---3--:R-:W-:Y:S02]  /*17f0*/  PRMT R9, R8, 0x8880, RZ ;  /* 0x0000888008097816 */ /* 0x008fe400000000ff */
[----:B--2---:R-:W-:Y:S02]  /*1800*/  PRMT R8, R15, 0x8880, RZ ;  /* 0x000088800f087816 */ /* 0x004fe400000000ff */
[----:B----4-:R-:W-:Y:S01]  /*1810*/  PRMT R27, R27, 0x8880, RZ ;  /* 0x000088801b1b7816 */ /* 0x010fe200000000ff */
[----:B0-----:R-:W-:Y:S02]  /*1820*/  VIADD R10, R9, -UR5 ;  /* 0x80000005090a7c36 */ /* 0x001fe40008000000 */
[----:B------:R-:W-:Y:S01]  /*1830*/  VIADD R9, R8, -UR4 ;  /* 0x8000000408097c36 */ /* 0x000fe20008000000 */
[----:B-----5:R-:W-:Y:S01]  /*1840*/  PRMT R11, R24, 0x8880, RZ ;  /* 0x00008880180b7816 */ /* 0x020fe200000000ff */
[----:B------:R-:W-:-:S02]  /*1850*/  IMAD.MOV.U32 R8, RZ, RZ, R27 ;  /* 0x000000ffff087224 */ /* 0x000fc400078e001b */
[----:B------:R-:W-:Y:S01]  /*1860*/  IMAD R9, R9, R10, R18 ;  /* 0x0000000a09097224 */ /* 0x000fe200078e0212 */
[----:B------:R-:W-:Y:S01]  /*1870*/  PRMT R26, R26, 0x8880, RZ ;  /* 0x000088801a1a7816 */ /* 0x000fe200000000ff */
[----:B------:R-:W-:Y:S01]  /*1880*/  VIADD R8, R8, -UR4 ;  /* 0x8000000408087c36 */ /* 0x000fe20008000000 */
[----:B------:R-:W2:Y:S01]  /*1890*/  LDG.E.U8.CONSTANT R18, desc[UR10][R6.64+0x3] ;  /* 0x0000030a06127981 */ /* 0x000ea2000c1e9100 */
[----:B------:R-:W-:Y:S01]  /*18a0*/  VIADD R11, R11, -UR5 ;  /* 0x800000050b0b7c36 */ /* 0x000fe20008000000 */
[----:B------:R-:W-:Y:S01]  /*18b0*/  PRMT R25, R25, 0x8880, RZ ;  /* 0x0000888019197816 */ /* 0x000fe200000000ff */
[----:B------:R-:W-:Y:S01]  /*18c0*/  IMAD.X R15, R23, 0x1, R13, P1 ;  /* 0x00000001170f7824 */ /* 0x000fe200008e060d */
[----:B------:R-:W-:Y:S01]  /*18d0*/  IADD3 R12, P1, PT, R14, R21, RZ ;  /* 0x000000150e0c7210 */ /* 0x000fe20007f3e0ff */
[----:B------:R-:W-:Y:S01]  /*18e0*/  IMAD R9, R8, R11, R9 ;  /* 0x0000000b08097224 */ /* 0x000fe200078e0209 */
[----:B------:R-:W3:Y:S01]  /*18f0*/  LDG.E.U8.CONSTANT R27, desc[UR10][R6.64+0x6] ;  /* 0x0000060a061b7981 */ /* 0x000ee2000c1e9100 */
[----:B------:R-:W-:-:S02]  /*1900*/  IMAD.MOV.U32 R8, RZ, RZ, R26 ;  /* 0x000000ffff087224 */ /* 0x000fc400078e001a */
[----:B------:R-:W-:Y:S01]  /*1910*/  IMAD.MOV.U32 R11, RZ, RZ, R25 ;  /* 0x000000ffff0b7224 */ /* 0x000fe200078e0019 */
[----:B------:R0:W4:Y:S01]  /*1920*/  LDG.E.U8.CONSTANT R24, desc[UR10][R14.64] ;  /* 0x0000000a0e187981 */ /* 0x000122000c1e9100 */
[----:B------:R-:W-:Y:S02]  /*1930*/  IMAD.X R13, R23, 0x1, R15, P1 ;  /* 0x00000001170d7824 */ /* 0x000fe400008e060f */
[----:B------:R-:W-:Y:S01]  /*1940*/  VIADD R10, R8, -UR4 ;  /* 0x80000004080a7c36 */ /* 0x000fe20008000000 */
[----:B------:R-:W-:Y:S01]  /*1950*/  IADD3 R8, P1, PT, R12, R21, RZ ;  /* 0x000000150c087210 */ /* 0x000fe20007f3e0ff */
[----:B------:R-:W-:Y:S01]  /*1960*/  VIADD R11, R11, -UR5 ;  /* 0x800000050b0b7c36 */ /* 0x000fe20008000000 */
[----:B------:R1:W5:Y:S04]  /*1970*/  LDG.E.U8.CONSTANT R25, desc[UR10][R12.64] ;  /* 0x0000000a0c197981 */ /* 0x000368000c1e9100 */
[----:B------:R-:W3:Y:S01]  /*1980*/  LDG.E.U8.CONSTANT R14, desc[UR10][R6.64+0x4] ;  /* 0x0000040a060e7981 */ /* 0x000ee2000c1e9100 */
[----:B0-----:R-:W-:-:S02]  /*1990*/  IMAD R15, R10, R11, R9 ;  /* 0x0000000b0a0f7224 */ /* 0x001fc400078e0209 */
[C---:B------:R-:W-:Y:S01]  /*19a0*/  IMAD.X R9, R23.reuse, 0x1, R13, P1 ;  /* 0x0000000117097824 */ /* 0x040fe200008e060d */
[-C--:B------:R-:W-:Y:S01]  /*19b0*/  IADD3 R10, P1, PT, R8, R21.reuse, RZ ;  /* 0x00000015080a7210 */ /* 0x080fe20007f3e0ff */
[----:B------:R-:W3:Y:S04]  /*19c0*/  LDG.E.U8.CONSTANT R26, desc[UR10][R6.64+0x5] ;  /* 0x0000050a061a7981 */ /* 0x000ee8000c1e9100 */
[C---:B------:R-:W-:Y:S01]  /*19d0*/  IMAD.X R11, R23.reuse, 0x1, R9, P1 ;  /* 0x00000001170b7824 */ /* 0x040fe200008e0609 */
[----:B-1----:R-:W-:Y:S01]  /*19e0*/  IADD3 R12, P1, PT, R10, R21, RZ ;  /* 0x000000150a0c7210 */ /* 0x002fe20007f3e0ff */
[----:B------:R-:W3:Y:S04]  /*19f0*/  LDG.E.U8.CONSTANT R8, desc[UR10][R8.64] ;  /* 0x0000000a08087981 */ /* 0x000ee8000c1e9100 */
[----:B------:R-:W-:Y:S01]  /*1a00*/  IMAD.X R13, R23, 0x1, R11, P1 ;  /* 0x00000001170d7824 */ /* 0x000fe200008e060b */
[----:B------:R0:W3:Y:S04]  /*1a10*/  LDG.E.U8.CONSTANT R10, desc[UR10][R10.64] ;  /* 0x0000000a0a0a7981 */ /* 0x0000e8000c1e9100 */
[----:B------:R-:W3:Y:S01]  /*1a20*/  LDG.E.U8.CONSTANT R12, desc[UR10][R12.64] ;  /* 0x0000000a0c0c7981 */ /* 0x000ee2000c1e9100 */
[----:B------:R-:W-:-:S05]  /*1a30*/  VIADD R20, R20, 0x8 ;  /* 0x0000000814147836 */ /* 0x000fca0000000000 */
[----:B------:R-:W-:Y:S02]  /*1a40*/  ISETP.NE.AND P1, PT, R20, RZ, PT ;  /* 0x000000ff1400720c */ /* 0x000fe40003f25270 */
[----:B0-----:R-:W-:Y:S01]  /*1a50*/  PRMT R11, R28, 0x8880, RZ ;  /* 0x000088801c0b7816 */ /* 0x001fe200000000ff */
[----:B------:R-:W-:-:S04]  /*1a60*/  VIADD R17, R17, 0x8 ;  /* 0x0000000811117836 */ /* 0x000fc80000000000 */
[----:B------:R-:W-:Y:S02]  /*1a70*/  VIADD R11, R11, -UR4 ;  /* 0x800000040b0b7c36 */ /* 0x000fe40008000000 */
[----:B------:R-:W-:Y:S01]  /*1a80*/  IMAD R16, R21, 0x8, R16 ;  /* 0x0000000815107824 */ /* 0x000fe200078e0210 */
[----:B--2---:R-:W-:Y:S02]  /*1a90*/  PRMT R18, R18, 0x8880, RZ ;  /* 0x0000888012127816 */ /* 0x004fe400000000ff */
[----:B----4-:R-:W-:-:S05]  /*1aa0*/  PRMT R24, R24, 0x8880, RZ ;  /* 0x0000888018187816 */ /* 0x010fca00000000ff */
[----:B------:R-:W-:Y:S01]  /*1ab0*/  IMAD.MOV.U32 R6, RZ, RZ, R24 ;  /* 0x000000ffff067224 */ /* 0x000fe200078e0018 */
[----:B-----5:R-:W-:Y:S02]  /*1ac0*/  PRMT R9, R25, 0x8880, RZ ;  /* 0x0000888019097816 */ /* 0x020fe400000000ff */
[----:B---3--:R-:W-:Y:S01]  /*1ad0*/  PRMT R29, R14, 0x8880, RZ ;  /* 0x000088800e1d7816 */ /* 0x008fe200000000ff */
[----:B------:R-:W-:Y:S02]  /*1ae0*/  IMAD.MOV.U32 R14, RZ, RZ, R18 ;  /* 0x000000ffff0e7224 */ /* 0x000fe400078e0012 */
[----:B------:R-:W-:Y:S02]  /*1af0*/  VIADD R6, R6, -UR5 ;  /* 0x8000000506067c36 */ /* 0x000fe40008000000 */
[----:B------:R-:W-:Y:S02]  /*1b00*/  IMAD.MOV.U32 R7, RZ, RZ, R29 ;  /* 0x000000ffff077224 */ /* 0x000fe400078e001d */
[----:B------:R-:W-:-:S02]  /*1b10*/  VIADD R14, R14, -UR4 ;  /* 0x800000040e0e7c36 */ /* 0x000fc40008000000 */
[----:B------:R-:W-:Y:S02]  /*1b20*/  VIADD R7, R7, -UR4 ;  /* 0x8000000407077c36 */ /* 0x000fe40008000000 */
[----:B------:R-:W-:Y:S02]  /*1b30*/  VIADD R9, R9, -UR5 ;  /* 0x8000000509097c36 */ /* 0x000fe40008000000 */
[----:B------:R-:W-:Y:S01]  /*1b40*/  IMAD R6, R14, R6, R15 ;  /* 0x000000060e067224 */ /* 0x000fe200078e020f */
[----:B------:R-:W-:-:S03]  /*1b50*/  PRMT R8, R8, 0x8880, RZ ;  /* 0x0000888008087816 */ /* 0x000fc600000000ff */
[----:B------:R-:W-:Y:S01]  /*1b60*/  IMAD R6, R7, R9, R6 ;  /* 0x0000000907067224 */ /* 0x000fe200078e0206 */
[----:B------:R-:W-:Y:S01]  /*1b70*/  PRMT R7, R26, 0x8880, RZ ;  /* 0x000088801a077816 */ /* 0x000fe200000000ff */
[----:B------:R-:W-:Y:S01]  /*1b80*/  VIADD R8, R8, -UR5 ;  /* 0x8000000508087c36 */ /* 0x000fe20008000000 */
[----:B------:R-:W-:Y:S02]  /*1b90*/  PRMT R9, R27, 0x8880, RZ ;  /* 0x000088801b097816 */ /* 0x000fe400000000ff */
[----:B------:R-:W-:Y:S01]  /*1ba0*/  PRMT R10, R10, 0x8880, RZ ;  /* 0x000088800a0a7816 */ /* 0x000fe200000000ff */
[----:B------:R-:W-:Y:S01]  /*1bb0*/  VIADD R7, R7, -UR4 ;  /* 0x8000000407077c36 */ /* 0x000fe20008000000 */
[----:B------:R-:W-:Y:S01]  /*1bc0*/  PRMT R12, R12, 0x8880, RZ ;  /* 0x000088800c0c7816 */ /* 0x000fe200000000ff */
[----:B------:R-:W-:Y:S02]  /*1bd0*/  VIADD R9, R9, -UR4 ;  /* 0x8000000409097c36 */ /* 0x000fe40008000000 */
[----:B------:R-:W-:-:S02]  /*1be0*/  VIADD R10, R10, -UR5 ;  /* 0x800000050a0a7c36 */ /* 0x000fc40008000000 */
[----:B------:R-:W-:Y:S02]  /*1bf0*/  IMAD R6, R7, R8, R6 ;  /* 0x0000000807067224 */ /* 0x000fe400078e0206 */
[----:B------:R-:W-:Y:S02]  /*1c00*/  VIADD R12, R12, -UR5 ;  /* 0x800000050c0c7c36 */ /* 0x000fe40008000000 */
[----:B------:R-:W-:-:S04]  /*1c10*/  IMAD R6, R9, R10, R6 ;  /* 0x0000000a09067224 */ /* 0x000fc800078e0206 */
[----:B------:R-:W-:Y:S01]  /*1c20*/  IMAD R18, R11, R12, R6 ;  /* 0x0000000c0b127224 */ /* 0x000fe200078e0206 */
[----:B------:R-:W-:Y:S06]  /*1c30*/  @P1 BRA `(.L_x_7) ;  /* 0xfffffff800ac1947 */ /* 0x000fec000383ffff */
.L_x_6:
[----:B------:R-:W-:Y:S05]  /*1c40*/  @!P0 BRA `(.L_x_5) ;  /* 0x00000004008c8947 */ /* 0x000fea0003800000 */
[----:B------:R-:W-:Y:S02]  /*1c50*/  ISETP.GE.U32.AND P1, PT, R22, 0x4, PT ;  /* 0x000000041600780c */ /* 0x000fe40003f26070 */
[----:B------:R-:W-:-:S04]  /*1c60*/  LOP3.LUT R23, R19, 0x3, RZ, 0xc0, !PT ;  /* 0x0000000313177812 */ /* 0x000fc800078ec0ff */
[----:B------:R-:W-:-:S07]  /*1c70*/  ISETP.NE.AND P0, PT, R23, RZ, PT ;  /* 0x000000ff1700720c */ /* 0x000fce0003f05270 */
[----:B------:R-:W-:Y:S06]  /*1c80*/  @!P1 BRA `(.L_x_8) ;  /* 0x0000000000b89947 */ /* 0x000fec0003800000 */
[----:B------:R-:W0:Y:S01]  /*1c90*/  LDCU UR4, c[0x0][0x39c] ;  /* 0x00007380ff0477ac */ /* 0x000e220008000800 */
[C---:B------:R-:W-:Y:S01]  /*1ca0*/  IADD3 R8, P1, PT, R17.reuse, R4, RZ ;  /* 0x0000000411087210 */ /* 0x040fe20007f3e0ff */
[----:B------:R-:W1:Y:S03]  /*1cb0*/  LDCU.64 UR6, c[0x0][0x388] ;  /* 0x00007100ff0677ac */ /* 0x000e660008000a00 */
[----:B------:R-:W-:-:S05]  /*1cc0*/  LEA.HI.X.SX32 R9, R17, R5, 0x1, P1 ;  /* 0x0000000511097211 */ /* 0x000fca00008f0eff */
[----:B------:R-:W2:Y:S04]  /*1cd0*/  LDG.E.U8.CONSTANT R22, desc[UR10][R8.64] ;  /* 0x0000000a08167981 */ /* 0x000ea8000c1e9100 */
[----:B------:R-:W3:Y:S01]  /*1ce0*/  LDG.E.U8.CONSTANT R14, desc[UR10][R8.64+0x1] ;  /* 0x0000010a080e7981 */ /* 0x000ee2000c1e9100 */
[----:B0-----:R-:W-:Y:S01]  /*1cf0*/  IMAD R6, R17, UR4, R0 ;  /* 0x0000000411067c24 */ /* 0x001fe2000f8e0200 */
[----:B------:R-:W-:Y:S02]  /*1d00*/  USHF.R.S32.HI UR5, URZ, 0x1f, UR4 ;  /* 0x0000001fff057899 */ /* 0x000fe40008011404 */
[----:B------:R-:W4:Y:S02]  /*1d10*/  LDG.E.U8.CONSTANT R15, desc[UR10][R8.64+0x2] ;  /* 0x0000020a080f7981 */ /* 0x000f24000c1e9100 */
[----:B-1----:R-:W-:-:S02]  /*1d20*/  IADD3 R20, P2, PT, R6, UR6, RZ ;  /* 0x0000000606147c10 */ /* 0x002fc4000ff5e0ff */
[----:B------:R-:W5:Y:S02]  /*1d30*/  LDG.E.U8.CONSTANT R16, desc[UR10][R8.64+0x3] ;  /* 0x0000030a08107981 */ /* 0x000f64000c1e9100 */
[----:B------:R-:W-:Y:S02]  /*1d40*/  LEA.HI.X.SX32 R21, R6, UR7, 0x1, P2 ;  /* 0x0000000706157c11 */ /* 0x000fe400090f0eff */
[----:B------:R-:W-:-:S03]  /*1d50*/  IADD3 R12, P1, PT, R20, UR4, RZ ;  /* 0x00000004140c7c10 */ /* 0x000fc6000ff3e0ff */
[----:B------:R-:W5:Y:S01]  /*1d60*/  LDG.E.U8.CONSTANT R24, desc[UR10][R20.64] ;  /* 0x0000000a14187981 */ /* 0x000f62000c1e9100 */
[----:B------:R-:W-:Y:S02]  /*1d70*/  IADD3.X R13, PT, PT, R21, UR5, RZ, P1, !PT ;  /* 0x00000005150d7c10 */ /* 0x000fe40008ffe4ff */
[----:B------:R-:W-:-:S03]  /*1d80*/  IADD3 R6, P1, PT, R12, UR4, RZ ;  /* 0x000000040c067c10 */ /* 0x000fc6000ff3e0ff */
[----:B------:R2:W5:Y:S01]  /*1d90*/  LDG.E.U8.CONSTANT R12, desc[UR10][R12.64] ;  /* 0x0000000a0c0c7981 */ /* 0x000562000c1e9100 */
[----:B------:R-:W-:Y:S02]  /*1da0*/  IADD3.X R7, PT, PT, R13, UR5, RZ, P1, !PT ;  /* 0x000000050d077c10 */ /* 0x000fe40008ffe4ff */
[----:B------:R-:W-:-:S03]  /*1db0*/  IADD3 R10, P1, PT, R6, UR4, RZ ;  /* 0x00000004060a7c10 */ /* 0x000fc6000ff3e0ff */
[----:B------:R3:W5:Y:S01]  /*1dc0*/  LDG.E.U8.CONSTANT R6, desc[UR10][R6.64] ;  /* 0x0000000a06067981 */ /* 0x000762000c1e9100 */
[----:B------:R-:W-:Y:S01]  /*1dd0*/  IADD3.X R11, PT, PT, R7, UR5, RZ, P1, !PT ;  /* 0x00000005070b7c10 */ /* 0x000fe20008ffe4ff */
[----:B------:R-:W0:Y:S04]  /*1de0*/  LDCU.64 UR4, c[0x0][0x3b0] ;  /* 0x00007600ff0477ac */ /* 0x000e280008000a00 */
[----:B------:R-:W5:Y:S01]  /*1df0*/  LDG.E.U8.CONSTANT R10, desc[UR10][R10.64] ;  /* 0x0000000a0a0a7981 */ /* 0x000f62000c1e9100 */
[----:B------:R-:W-:Y:S01]  /*1e00*/  VIADD R17, R17, 0x4 ;  /* 0x0000000411117836 */ /* 0x000fe20000000000 */
[----:B--2---:R-:W-:Y:S02]  /*1e10*/  PRMT R13, R22, 0x8880, RZ ;  /* 0x00008880160d7816 */ /* 0x004fe400000000ff */
[----:B---3--:R-:W-:-:S03]  /*1e20*/  PRMT R7, R14, 0x8880, RZ ;  /* 0x000088800e077816 */ /* 0x008fc600000000ff */
[----:B0-----:R-:W-:Y:S01]  /*1e30*/  VIADD R13, R13, -UR4 ;  /* 0x800000040d0d7c36 */ /* 0x001fe20008000000 */
[----:B----4-:R-:W-:Y:S01]  /*1e40*/  PRMT R15, R15, 0x8880, RZ ;  /* 0x000088800f0f7816 */ /* 0x010fe200000000ff */
[----:B------:R-:W-:Y:S01]  /*1e50*/  VIADD R7, R7, -UR4 ;  /* 0x8000000407077c36 */ /* 0x000fe20008000000 */
[----:B-----5:R-:W-:Y:S02]  /*1e60*/  PRMT R16, R16, 0x8880, RZ ;  /* 0x0000888010107816 */ /* 0x020fe400000000ff */
[----:B------:R-:W-:-:S05]  /*1e70*/  PRMT R20, R24, 0x8880, RZ ;  /* 0x0000888018147816 */ /* 0x000fca00000000ff */
[----:B------:R-:W-:Y:S01]  /*1e80*/  VIADD R20, R20, -UR5 ;  /* 0x8000000514147c36 */ /* 0x000fe20008000000 */
[----:B------:R-:W-:-:S03]  /*1e90*/  PRMT R8, R12, 0x8880, RZ ;  /* 0x000088800c087816 */ /* 0x000fc600000000ff */
[----:B------:R-:W-:Y:S02]  /*1ea0*/  IMAD R18, R13, R20, R18 ;  /* 0x000000140d127224 */ /* 0x000fe400078e0212 */
[----:B------:R-:W-:Y:S01]  /*1eb0*/  VIADD R8, R8, -UR5 ;  /* 0x8000000508087c36 */ /* 0x000fe20008000000 */
[----:B------:R-:W-:Y:S01]  /*1ec0*/  PRMT R9, R6, 0x8880, RZ ;  /* 0x0000888006097816 */ /* 0x000fe200000000ff */
[----:B------:R-:W-:Y:S02]  /*1ed0*/  IMAD.MOV.U32 R6, RZ, RZ, R15 ;  /* 0x000000ffff067224 */ /* 0x000fe400078e000f */
[----:B------:R-:W-:Y:S02]  /*1ee0*/  IMAD R7, R7, R8, R18 ;  /* 0x0000000807077224 */ /* 0x000fe400078e0212 */
[----:B------:R-:W-:Y:S01]  /*1ef0*/  VIADD R6, R6, -UR4 ;  /* 0x8000000406067c36 */ /* 0x000fe20008000000 */
[----:B------:R-:W-:Y:S01]  /*1f00*/  PRMT R12, R10, 0x8880, RZ ;  /* 0x000088800a0c7816 */ /* 0x000fe200000000ff */
[----:B------:R-:W-:-:S02]  /*1f10*/  IMAD.MOV.U32 R10, RZ, RZ, R16 ;  /* 0x000000ffff0a7224 */ /* 0x000fc400078e0010 */
[----:B------:R-:W-:Y:S02]  /*1f20*/  VIADD R9, R9, -UR5 ;  /* 0x8000000509097c36 */ /* 0x000fe40008000000 */
[----:B------:R-:W-:Y:S02]  /*1f30*/  VIADD R11, R10, -UR4 ;  /* 0x800000040a0b7c36 */ /* 0x000fe40008000000 */
[----:B------:R-:W-:Y:S02]  /*1f40*/  VIADD R12, R12, -UR5 ;  /* 0x800000050c0c7c36 */ /* 0x000fe40008000000 */
[----:B------:R-:W-:-:S04]  /*1f50*/  IMAD R6, R6, R9, R7 ;  /* 0x0000000906067224 */ /* 0x000fc800078e0207 */
[----:B------:R-:W-:-:S07]  /*1f60*/  IMAD R18, R11, R12, R6 ;  /* 0x0000000c0b127224 */ /* 0x000fce00078e0206 */
.L_x_8:
[----:B------:R-:W-:Y:S05]  /*1f70*/  @!P0 BRA `(.L_x_5) ;  /* 0x0000000000c08947 */ /* 0x000fea0003800000 */
[----:B------:R-:W-:Y:S02]  /*1f80*/  ISETP.NE.AND P1, PT, R23, 0x1, PT ;  /* 0x000000011700780c */ /* 0x000fe40003f25270 */
[----:B------:R-:W-:-:S04]  /*1f90*/  LOP3.LUT R19, R19, 0x1, RZ, 0xc0, !PT ;  /* 0x0000000113137812 */ /* 0x000fc800078ec0ff */
[----:B------:R-:W-:-:S07]  /*1fa0*/  ISETP.NE.U32.AND P0, PT, R19, 0x1, PT ;  /* 0x000000011300780c */ /* 0x000fce0003f05070 */
[----:B------:R-:W-:Y:S06]  /*1fb0*/  @!P1 BRA `(.L_x_9) ;  /* 0x0000000000709947 */ /* 0x000fec0003800000 */
[----:B------:R-:W0:Y:S01]  /*1fc0*/  LDC R11, c[0x0][0x39c] ;  /* 0x0000e700ff0b7b82 */ /* 0x000e220000000800 */
[----:B------:R-:W1:Y:S01]  /*1fd0*/  LDCU.64 UR4, c[0x0][0x388] ;  /* 0x00007100ff0477ac */ /* 0x000e620008000a00 */
[----:B------:R-:W-:-:S04]  /*1fe0*/  IADD3 R6, P1, PT, R17, R4, RZ ;  /* 0x0000000411067210 */ /* 0x000fc80007f3e0ff */
[----:B------:R-:W-:-:S05]  /*1ff0*/  LEA.HI.X.SX32 R7, R17, R5, 0x1, P1 ;  /* 0x0000000511077211 */ /* 0x000fca00008f0eff */
[----:B------:R-:W2:Y:S04]  /*2000*/  LDG.E.U8.CONSTANT R12, desc[UR10][R6.64] ;  /* 0x0000000a060c7981 */ /* 0x000ea8000c1e9100 */
[----:B------:R-:W3:Y:S01]  /*2010*/  LDG.E.U8.CONSTANT R13, desc[UR10][R6.64+0x1] ;  /* 0x0000010a060d7981 */ /* 0x000ee2000c1e9100 */
[----:B0-----:R-:W-:-:S05]  /*2020*/  IMAD R9, R17, R11, R0 ;  /* 0x0000000b11097224 */ /* 0x001fca00078e0200 */
[----:B-1----:R-:W-:-:S04]  /*2030*/  IADD3 R8, P2, PT, R9, UR4, RZ ;  /* 0x0000000409087c10 */ /* 0x002fc8000ff5e0ff */
[----:B------:R-:W-:Y:S01]  /*2040*/  LEA.HI.X.SX32 R9, R9, UR5, 0x1, P2 ;  /* 0x0000000509097c11 */ /* 0x000fe200090f0eff */
[----:B------:R-:W0:Y:S01]  /*2050*/  LDCU.64 UR4, c[0x0][0x3b0] ;  /* 0x00007600ff0477ac */ /* 0x000e220008000a00 */
[----:B------:R-:W-:-:S03]  /*2060*/  IADD3 R10, P1, PT, R8, R11, RZ ;  /* 0x0000000b080a7210 */ /* 0x000fc60007f3e0ff */
[----:B------:R0:W4:Y:S01]  /*2070*/  LDG.E.U8.CONSTANT R8, desc[UR10][R8.64] ;  /* 0x0000000a08087981 */ /* 0x000122000c1e9100 */
[----:B------:R-:W-:-:S05]  /*2080*/  LEA.HI.X.SX32 R11, R11, R9, 0x1, P1 ;  /* 0x000000090b0b7211 */ /* 0x000fca00008f0eff */
[----:B------:R-:W5:Y:S01]  /*2090*/  LDG.E.U8.CONSTANT R10, desc[UR10][R10.64] ;  /* 0x0000000a0a0a7981 */ /* 0x000f62000c1e9100 */
[----:B------:R-:W-:Y:S01]  /*20a0*/  VIADD R17, R17, 0x2 ;  /* 0x0000000211117836 */ /* 0x000fe20000000000 */
[----:B--2---:R-:W-:Y:S02]  /*20b0*/  PRMT R12, R12, 0x8880, RZ ;  /* 0x000088800c0c7816 */ /* 0x004fe400000000ff */
[----:B---3--:R-:W-:-:S03]  /*20c0*/  PRMT R15, R13, 0x8880, RZ ;  /* 0x000088800d0f7816 */ /* 0x008fc600000000ff */
[----:B0-----:R-:W-:Y:S01]  /*20d0*/  VIADD R9, R12, -UR4 ;  /* 0x800000040c097c36 */ /* 0x001fe20008000000 */
[----:B----4-:R-:W-:-:S05]  /*20e0*/  PRMT R14, R8, 0x8880, RZ ;  /* 0x00008880080e7816 */ /* 0x010fca00000000ff */
[----:B------:R-:W-:Y:S01]  /*20f0*/  IMAD.MOV.U32 R13, RZ, RZ, R14 ;  /* 0x000000ffff0d7224 */ /* 0x000fe200078e000e */
[----:B-----5:R-:W-:Y:S01]  /*2100*/  PRMT R16, R10, 0x8880, RZ ;  /* 0x000088800a107816 */ /* 0x020fe200000000ff */
[----:B------:R-:W-:Y:S02]  /*2110*/  IMAD.MOV.U32 R14, RZ, RZ, R15 ;  /* 0x000000ffff0e7224 */ /* 0x000fe400078e000f */
[----:B------:R-:W-:Y:S02]  /*2120*/  VIADD R13, R13, -UR5 ;  /* 0x800000050d0d7c36 */ /* 0x000fe40008000000 */
[----:B------:R-:W-:Y:S02]  /*2130*/  IMAD.MOV.U32 R6, RZ, RZ, R16 ;  /* 0x000000ffff067224 */ /* 0x000fe400078e0010 */
[----:B------:R-:W-:Y:S02]  /*2140*/  VIADD R14, R14, -UR4 ;  /* 0x800000040e0e7c36 */ /* 0x000fe40008000000 */
[----:B------:R-:W-:-:S02]  /*2150*/  VIADD R6, R6, -UR5 ;  /* 0x8000000506067c36 */ /* 0x000fc40008000000 */
[----:B------:R-:W-:-:S04]  /*2160*/  IMAD R9, R9, R13, R18 ;  /* 0x0000000d09097224 */ /* 0x000fc800078e0212 */
[----:B------:R-:W-:-:S07]  /*2170*/  IMAD R18, R14, R6, R9 ;  /* 0x000000060e127224 */ /* 0x000fce00078e0209 */
.L_x_9:
[----:B------:R-:W-:Y:S05]  /*2180*/  @P0 BRA `(.L_x_5) ;  /* 0x00000000003c0947 */ /* 0x000fea0003800000 */
[----:B------:R-:W0:Y:S01]  /*2190*/  LDCU UR4, c[0x0][0x39c] ;  /* 0x00007380ff0477ac */ /* 0x000e220008000800 */
[C---:B------:R-:W-:Y:S01]  /*21a0*/  IADD3 R4, P0, PT, R17.reuse, R4, RZ ;  /* 0x0000000411047210 */ /* 0x040fe20007f1e0ff */
[----:B------:R-:W1:Y:S03]  /*21b0*/  LDCU.64 UR6, c[0x0][0x388] ;  /* 0x00007100ff0677ac */ /* 0x000e660008000a00 */
[----:B------:R-:W-:-:S05]  /*21c0*/  LEA.HI.X.SX32 R5, R17, R5, 0x1, P0 ;  /* 0x0000000511057211 */ /* 0x000fca00000f0eff */
[----:B------:R-:W2:Y:S01]  /*21d0*/  LDG.E.U8.CONSTANT R4, desc[UR10][R4.64] ;  /* 0x0000000a04047981 */ /* 0x000ea2000c1e9100 */
[----:B0-----:R-:W-:Y:S01]  /*21e0*/  IMAD R7, R17, UR4, R0 ;  /* 0x0000000411077c24 */ /* 0x001fe2000f8e0200 */
[----:B------:R-:W0:Y:S04]  /*21f0*/  LDCU.64 UR4, c[0x0][0x3b0] ;  /* 0x00007600ff0477ac */ /* 0x000e280008000a00 */
[----:B-1----:R-:W-:-:S04]  /*2200*/  IADD3 R6, P1, PT, R7, UR6, RZ ;  /* 0x0000000607067c10 */ /* 0x002fc8000ff3e0ff */
[----:B------:R-:W-:-:S05]  /*2210*/  LEA.HI.X.SX32 R7, R7, UR7, 0x1, P1 ;  /* 0x0000000707077c11 */ /* 0x000fca00088f0eff */
[----:B------:R-:W3:Y:S01]  /*2220*/  LDG.E.U8.CONSTANT R6, desc[UR10][R6.64] ;  /* 0x0000000a06067981 */ /* 0x000ee2000c1e9100 */
[----:B--2---:R-:W-:-:S05]  /*2230*/  PRMT R8, R4, 0x8880, RZ ;  /* 0x0000888004087816 */ /* 0x004fca00000000ff */
[----:B0-----:R-:W-:Y:S01]  /*2240*/  VIADD R9, R8, -UR4 ;  /* 0x8000000408097c36 */ /* 0x001fe20008000000 */
[----:B---3--:R-:W-:-:S05]  /*2250*/  PRMT R10, R6, 0x8880, RZ ;  /* 0x00008880060a7816 */ /* 0x008fca00000000ff */
[----:B------:R-:W-:-:S04]  /*2260*/  VIADD R10, R10, -UR5 ;  /* 0x800000050a0a7c36 */ /* 0x000fc80008000000 */
[----:B------:R-:W-:-:S07]  /*2270*/  IMAD R18, R9, R10, R18 ;  /* 0x0000000a09127224 */ /* 0x000fce00078e0212 */
.L_x_5:
[----:B------:R-:W-:Y:S01]  /*2280*/  I2FP.F32.S32 R5, R18 ;  /* 0x0000001200057245 */ /* 0x000fe20000201400 */
[----:B------:R-:W-:Y:S01]  /*2290*/  BSSY.RECONVERGENT B0, `(.L_x_10) ;  /* 0x0000020000007945 */ /* 0x000fe20003800200 */
[----:B------:R-:W-:-:S03]  /*22a0*/  IMAD.MOV.U32 R4, RZ, RZ, RZ ;  /* 0x000000ffff047224 */ /* 0x000fc600078e00ff */
[----:B------:R-:W-:-:S05]  /*22b0*/  FMUL R7, R5, R2 ;  /* 0x0000000205077220 */ /* 0x000fca0000400000 */
[----:B------:R-:W-:-:S13]  /*22c0*/  FSETP.NAN.AND P0, PT, |R7|, |R7|, PT ;  /* 0x400000070700720b */ /* 0x000fda0003f08200 */
[----:B------:R-:W-:Y:S05]  /*22d0*/  @P0 BRA `(.L_x_11) ;  /* 0x00000000006c0947 */ /* 0x000fea0003800000 */
[----:B------:R-:W-:Y:S01]  /*22e0*/  FSETP.GE.AND P0, PT, R7, 9.22337203685477580800e+18, PT ;  /* 0x5f0000000700780b */ /* 0x000fe20003f06000 */
[----:B------:R-:W-:-:S12]  /*22f0*/  IMAD.MOV.U32 R4, RZ, RZ, -0x1 ;  /* 0xffffffffff047424 */ /* 0x000fd800078e00ff */
[----:B------:R-:W-:Y:S05]  /*2300*/  @P0 BRA `(.L_x_11) ;  /* 0x0000000000600947 */ /* 0x000fea0003800000 */
[----:B------:R-:W-:Y:S01]  /*2310*/  FSETP.GTU.AND P0, PT, R7, -9.22337203685477580800e+18, PT ;  /* 0xdf0000000700780b */ /* 0x000fe20003f0c000 */
[----:B------:R-:W-:-:S12]  /*2320*/  IMAD.MOV.U32 R4, RZ, RZ, RZ ;  /* 0x000000ffff047224 */ /* 0x000fd800078e00ff */
[----:B------:R-:W-:Y:S05]  /*2330*/  @!P0 BRA `(.L_x_11) ;  /* 0x0000000000548947 */ /* 0x000fea0003800000 */
[----:B------:R-:W-:Y:S01]  /*2340*/  SHF.R.U32.HI R2, RZ, 0x17, R7 ;  /* 0x00000017ff027819 */ /* 0x000fe20000011607 */
[----:B------:R-:W-:Y:S01]  /*2350*/  BSSY.RECONVERGENT B1, `(.L_x_12) ;  /* 0x0000011000017945 */ /* 0x000fe20003800200 */
[----:B------:R-:W-:Y:S01]  /*2360*/  ISETP.GE.AND P1, PT, R7, RZ, PT ;  /* 0x000000ff0700720c */ /* 0x000fe20003f26270 */
[----:B------:R-:W-:Y:S01]  /*2370*/  IMAD.MOV.U32 R6, RZ, RZ, RZ ;  /* 0x000000ffff067224 */ /* 0x000fe200078e00ff */
[----:B------:R-:W-:Y:S01]  /*2380*/  LOP3.LUT R8, R2, 0xff, RZ, 0xc0, !PT ;  /* 0x000000ff02087812 */ /* 0x000fe200078ec0ff */
[----:B------:R-:W-:-:S03]  /*2390*/  IMAD.MOV.U32 R5, RZ, RZ, RZ ;  /* 0x000000ffff057224 */ /* 0x000fc600078e00ff */
[----:B------:R-:W-:-:S13]  /*23a0*/  ISETP.GE.U32.AND P0, PT, R8, 0x7e, PT ;  /* 0x0000007e0800780c */ /* 0x000fda0003f06070 */
[----:B------:R-:W-:Y:S05]  /*23b0*/  @!P0 BRA `(.L_x_13) ;  /* 0x0000000000288947 */ /* 0x000fea0003800000 */
[----:B------:R-:W-:Y:S01]  /*23c0*/  ISETP.NE.AND P0, PT, R8, 0xbd, PT ;  /* 0x000000bd0800780c */ /* 0x000fe20003f05270 */
[----:B------:R-:W-:Y:S02]  /*23d0*/  IMAD.SHL.U32 R2, R7, 0x80, RZ ;  /* 0x0000008007027824 */ /* 0x000fe400078e00ff */
[----:B------:R-:W-:-:S03]  /*23e0*/  IMAD.MOV.U32 R6, RZ, RZ, RZ ;  /* 0x000000ffff067224 */ /* 0x000fc600078e00ff */
[----:B------:R-:W-:-:S04]  /*23f0*/  LOP3.LUT R4, R2, 0x3fffff80, RZ, 0xc0, !PT ;  /* 0x3fffff8002047812 */ /* 0x000fc800078ec0ff */
[----:B------:R-:W-:-:S03]  /*2400*/  LOP3.LUT R7, R4, 0x40000000, RZ, 0xfc, !PT ;  /* 0x4000000004077812 */ /* 0x000fc600078efcff */
[C---:B------:R-:W-:Y:S01]  /*2410*/  @P0 VIADD R2, R8.reuse, 0xffffff83 ;  /* 0xffffff8308020836 */ /* 0x040fe20000000000 */
[----:B------:R-:W-:-:S04]  /*2420*/  @P0 IADD3 R4, PT, PT, -R8, 0xbd, RZ ;  /* 0x000000bd08040810 */ /* 0x000fc80007ffe1ff */
[--C-:B------:R-:W-:Y:S02]  /*2430*/  @P0 SHF.L.U64.HI R2, RZ, R2, R7.reuse ;  /* 0x00000002ff020219 */ /* 0x100fe40000010207 */
[----:B------:R-:W-:Y:S02]  /*2440*/  @P0 SHF.R.U64 R6, RZ, R4, R7 ;  /* 0x00000004ff060219 */ /* 0x000fe40000001207 */
[----:B------:R-:W-:-:S07]  /*2450*/  @P0 SHF.R.U32.HI R5, RZ, 0x1f, R2 ;  /* 0x0000001fff050819 */ /* 0x000fce0000011602 */
.L_x_13:
[----:B------:R-:W-:Y:S05]  /*2460*/  BSYNC.RECONVERGENT B1 ;  /* 0x0000000000017941 */ /* 0x000fea0003800200 */
.L_x_12:
[----:B------:R-:W-:-:S04]  /*2470*/  IMAD.IADD R4, R6, 0x1, R5 ;  /* 0x0000000106047824 */ /* 0x000fc800078e0205 */
[----:B------:R-:W-:-:S07]  /*2480*/  @!P1 IMAD.MOV R4, RZ, RZ, -R4 ;  /* 0x000000ffff049224 */ /* 0x000fce00078e0a04 */
.L_x_11:
[----:B------:R-:W-:Y:S05]  /*2490*/  BSYNC.RECONVERGENT B0 ;  /* 0x0000000000007941 */ /* 0x000fea0003800200 */
.L_x_10:
[----:B------:R-:W0:Y:S01]  /*24a0*/  LDC R5, c[0x0][0x3b8] ;  /* 0x0000ee00ff057b82 */ /* 0x000e220000000800 */
[----:B------:R-:W1:Y:S01]  /*24b0*/  LDCU UR6, c[0x0][0x39c] ;  /* 0x00007380ff0677ac */ /* 0x000e620008000800 */
[----:B------:R-:W2:Y:S01]  /*24c0*/  LDCU.64 UR4, c[0x0][0x390] ;  /* 0x00007200ff0477ac */ /* 0x000ea20008000a00 */
[----:B-1----:R-:W-:-:S05]  /*24d0*/  IMAD R0, R3, UR6, R0 ;  /* 0x0000000603007c24 */ /* 0x002fca000f8e0200 */
[----:B--2---:R-:W-:Y:S02]  /*24e0*/  IADD3 R2, P0, PT, R0, UR4, RZ ;  /* 0x0000000400027c10 */ /* 0x004fe4000ff1e0ff */
[----:B0-----:R-:W-:Y:S02]  /*24f0*/  VIADDMNMX R4, R4, R5, 0x7f, PT ;  /* 0x0000007f04047446 */ /* 0x001fe40003800105 */
[----:B------:R-:W-:Y:S02]  /*2500*/  LEA.HI.X.SX32 R3, R0, UR5, 0x1, P0 ;  /* 0x0000000500037c11 */ /* 0x000fe400080f0eff */
[----:B------:R-:W-:-:S05]  /*2510*/  VIMNMX R5, PT, PT, R4, -0x80, !PT ;  /* 0xffffff8004057848 */ /* 0x000fca0007fe0100 */
[----:B------:R-:W-:Y:S01]  /*2520*/  STG.E.U8 desc[UR10][R2.64], R5 ;  /* 0x0000000502007986 */ /* 0x000fe2000c10110a */
[----:B------:R-:W-:Y:S05]  /*2530*/  EXIT ;  /* 0x000000000000794d */ /* 0x000fea0003800000 */
        .weak           $__internal_0_$__cuda_sm3x_div_rn_noftz_f32_slowpath
        .type           $__internal_0_$__cuda_sm3x_div_rn_noftz_f32_slowpath,@function
        .size           $__internal_0_$__cuda_sm3x_div_rn_noftz_f32_slowpath,(.L_x_59 - $__internal_0_$__cuda_sm3x_div_rn_noftz_f32_slowpath)
$__internal_0_$__cuda_sm3x_div_rn_noftz_f32_slowpath:
[----:B------:R-:W0:Y:S01]  /*2540*/  LDC R5, c[0x0][0x3ac] ;  /* 0x0000eb00ff057b82 */ /* 0x000e220000000800 */
[--C-:B------:R-:W-:Y:S01]  /*2550*/  SHF.R.U32.HI R2, RZ, 0x17, R4.reuse ;  /* 0x00000017ff027819 */ /* 0x100fe20000011604 */
[----:B------:R-:W-:-:S03]  /*2560*/  IMAD.MOV.U32 R8, RZ, RZ, R4 ;  /* 0x000000ffff087224 */ /* 0x000fc600078e0004 */
[----:B------:R-:W-:-:S03]  /*2570*/  LOP3.LUT R2, R2, 0xff, RZ, 0xc0, !PT ;  /* 0x000000ff02027812 */ /* 0x000fc600078ec0ff */
[----:B------:R-:W1:Y:S02]  /*2580*/  LDC R9, c[0x0][0x3ac] ;  /* 0x0000eb00ff097b82 */ /* 0x000e640000000800 */
[----:B------:R-:W-:Y:S01]  /*2590*/  VIADD R11, R2, 0xffffffff ;  /* 0xffffffff020b7836 */ /* 0x000fe20000000000 */
[----:B0-----:R-:W-:-:S04]  /*25a0*/  SHF.R.U32.HI R7, RZ, 0x17, R5 ;  /* 0x00000017ff077819 */ /* 0x001fc80000011605 */
[----:B------:R-:W-:-:S05]  /*25b0*/  LOP3.LUT R7, R7, 0xff, RZ, 0xc0, !PT ;  /* 0x000000ff07077812 */ /* 0x000fca00078ec0ff */
[----:B------:R-:W-:-:S05]  /*25c0*/  VIADD R12, R7, 0xffffffff ;  /* 0xffffffff070c7836 */ /* 0x000fca0000000000 */
[----:B------:R-:W-:-:S04]  /*25d0*/  ISETP.GT.U32.AND P0, PT, R12, 0xfd, PT ;  /* 0x000000fd0c00780c */ /* 0x000fc80003f04070 */
[----:B------:R-:W-:-:S13]  /*25e0*/  ISETP.GT.U32.OR P0, PT, R11, 0xfd, P0 ;  /* 0x000000fd0b00780c */ /* 0x000fda0000704470 */
[----:B------:R-:W-:Y:S01]  /*25f0*/  @!P0 IMAD.MOV.U32 R10, RZ, RZ, RZ ;  /* 0x000000ffff0a8224 */ /* 0x000fe200078e00ff */
[----:B-1----:R-:W-:Y:S06]  /*2600*/  @!P0 BRA `(.L_x_14) ;  /* 0x00000000005c8947 */ /* 0x002fec0003800000 */
[----:B------:R-:W-:Y:S02]  /*2610*/  FSETP.GTU.FTZ.AND P1, PT, |R5|, +INF , PT ;  /* 0x7f8000000500780b */ /* 0x000fe40003f3c200 */
[----:B------:R-:W-:-:S04]  /*2620*/  FSETP.GTU.FTZ.AND P0, PT, |R4|, +INF , PT ;  /* 0x7f8000000400780b */ /* 0x000fc80003f1c200 */
[----:B------:R-:W-:-:S13]  /*2630*/  PLOP3.LUT P0, PT, P0, P1, PT, 0xf8, 0x8f ;  /* 0x00000000008f781c */ /* 0x000fda0000703f70 */
[----:B------:R-:W-:Y:S05]  /*2640*/  @P0 BRA `(.L_x_15) ;  /* 0x0000000400440947 */ /* 0x000fea0003800000 */
[----:B------:R-:W-:-:S13]  /*2650*/  LOP3.LUT P0, RZ, R9, 0x7fffffff, R8, 0xc8, !PT ;  /* 0x7fffffff09ff7812 */ /* 0x000fda000780c808 */
[----:B------:R-:W-:Y:S05]  /*2660*/  @!P0 BRA `(.L_x_16) ;  /* 0x0000000400348947 */ /* 0x000fea0003800000 */
[C---:B------:R-:W-:Y:S02]  /*2670*/  FSETP.NEU.FTZ.AND P2, PT, |R4|.reuse, +INF , PT ;  /* 0x7f8000000400780b */ /* 0x040fe40003f5d200 */
[----:B------:R-:W-:Y:S02]  /*2680*/  FSETP.NEU.FTZ.AND P1, PT, |R5|, +INF , PT ;  /* 0x7f8000000500780b */ /* 0x000fe40003f3d200 */
[----:B------:R-:W-:-:S11]  /*2690*/  FSETP.NEU.FTZ.AND P0, PT, |R4|, +INF , PT ;  /* 0x7f8000000400780b */ /* 0x000fd60003f1d200 */
[----:B------:R-:W-:Y:S05]  /*26a0*/  @!P1 BRA !P2, `(.L_x_16) ;  /* 0x0000000400249947 */ /* 0x000fea0005000000 */
[----:B------:R-:W-:-:S04]  /*26b0*/  LOP3.LUT P2, RZ, R8, 0x7fffffff, RZ, 0xc0, !PT ;  /* 0x7fffffff08ff7812 */ /* 0x000fc8000784c0ff */
[----:B------:R-:W-:-:S13]  /*26c0*/  PLOP3.LUT P1, PT, P1, P2, PT, 0x2f, 0xf2 ;  /* 0x0000000000f2781c */ /* 0x000fda0000f24577 */
[----:B------:R-:W-:Y:S05]  /*26d0*/  @P1 BRA `(.L_x_17) ;  /* 0x0000000400101947 */ /* 0x000fea0003800000 */
[----:B------:R-:W-:-:S04]  /*26e0*/  LOP3.LUT P1, RZ, R9, 0x7fffffff, RZ, 0xc0, !PT ;  /* 0x7fffffff09ff7812 */ /* 0x000fc8000782c0ff */
[----:B------:R-:W-:-:S13]  /*26f0*/  PLOP3.LUT P0, PT, P0, P1, PT, 0x2f, 0xf2 ;  /* 0x0000000000f2781c */ /* 0x000fda0000702577 */
[----:B------:R-:W-:Y:S05]  /*2700*/  @P0 BRA `(.L_x_18) ;  /* 0x0000000000f80947 */ /* 0x000fea0003800000 */
[----:B------:R-:W-:Y:S02]  /*2710*/  ISETP.GE.AND P0, PT, R11, RZ, PT ;  /* 0x000000ff0b00720c */ /* 0x000fe40003f06270 */
[----:B------:R-:W-:-:S11]  /*2720*/  ISETP.GE.AND P1, PT, R12, RZ, PT ;  /* 0x000000ff0c00720c */ /* 0x000fd60003f26270 */
[----:B------:R-:W-:Y:S02]  /*2730*/  @P0 IMAD.MOV.U32 R10, RZ, RZ, RZ ;  /* 0x000000ffff0a0224 */ /* 0x000fe400078e00ff */
[----:B------:R-:W-:Y:S01]  /*2740*/  @!P0 FFMA R8, R4, 1.84467440737095516160e+19, RZ ;  /* 0x5f80000004088823 */ /* 0x000fe200000000ff */
[----:B------:R-:W-:Y:S02]  /*2750*/  @!P0 IMAD.MOV.U32 R10, RZ, RZ, -0x40 ;  /* 0xffffffc0ff0a8424 */ /* 0x000fe400078e00ff */
[----:B------:R-:W-:Y:S02]  /*2760*/  @!P1 FFMA R9, R5, 1.84467440737095516160e+19, RZ ;  /* 0x5f80000005099823 */ /* 0x000fe400000000ff */
[----:B------:R-:W-:-:S07]  /*2770*/  @!P1 VIADD R10, R10, 0x40 ;  /* 0x000000400a0a9836 */ /* 0x000fce0000000000 */
.L_x_14:
[----:B------:R-:W-:-:S05]  /*2780*/  LEA R4, R7, 0xc0800000, 0x17 ;  /* 0xc080000007047811 */ /* 0x000fca00078eb8ff */
[----:B------:R-:W-:Y:S02]  /*2790*/  IMAD.IADD R9, R9, 0x1, -R4 ;  /* 0x0000000109097824 */ /* 0x000fe400078e0a04 */
[----:B------:R-:W-:Y:S02]  /*27a0*/  VIADD R4, R2, 0xffffff81 ;  /* 0xffffff8102047836 */ /* 0x000fe40000000000 */
[----:B------:R-:W0:Y:S01]  /*27b0*/  MUFU.RCP R5, R9 ;  /* 0x0000000900057308 */ /* 0x000e220000001000 */
[----:B------:R-:W-:Y:S01]  /*27c0*/  FADD.FTZ R11, -R9, -RZ ;  /* 0x800000ff090b7221 */ /* 0x000fe20000010100 */
[C---:B------:R-:W-:Y:S01]  /*27d0*/  IMAD R2, R4.reuse, -0x800000, R8 ;  /* 0xff80000004027824 */ /* 0x040fe200078e0208 */
[----:B------:R-:W-:-:S05]  /*27e0*/  IADD3 R7, PT, PT, R4, 0x7f, -R7 ;  /* 0x0000007f04077810 */ /* 0x000fca0007ffe807 */
[----:B------:R-:W-:Y:S02]  /*27f0*/  IMAD.IADD R7, R7, 0x1, R10 ;  /* 0x0000000107077824 */ /* 0x000fe400078e020a */
[----:B0-----:R-:W-:-:S04]  /*2800*/  FFMA R12, R5, R11, 1 ;  /* 0x3f800000050c7423 */ /* 0x001fc8000000000b */
[----:B------:R-:W-:-:S04]  /*2810*/  FFMA R12, R5, R12, R5 ;  /* 0x0000000c050c7223 */ /* 0x000fc80000000005 */
[----:B------:R-:W-:-:S04]  /*2820*/  FFMA R5, R2, R12, RZ ;  /* 0x0000000c02057223 */ /* 0x000fc800000000ff */
[----:B------:R-:W-:-:S04]  /*2830*/  FFMA R8, R11, R5, R2 ;  /* 0x000000050b087223 */ /* 0x000fc80000000002 */
[----:B------:R-:W-:-:S04]  /*2840*/  FFMA R5, R12, R8, R5 ;  /* 0x000000080c057223 */ /* 0x000fc80000000005 */
[----:B------:R-:W-:-:S04]  /*2850*/  FFMA R8, R11, R5, R2 ;  /* 0x000000050b087223 */ /* 0x000fc80000000002 */
[----:B------:R-:W-:-:S05]  /*2860*/  FFMA R2, R12, R8, R5 ;  /* 0x000000080c027223 */ /* 0x000fca0000000005 */
[----:B------:R-:W-:-:S04]  /*2870*/  SHF.R.U32.HI R4, RZ, 0x17, R2 ;  /* 0x00000017ff047819 */ /* 0x000fc80000011602 */
[----:B------:R-:W-:-:S05]  /*2880*/  LOP3.LUT R4, R4, 0xff, RZ, 0xc0, !PT ;  /* 0x000000ff04047812 */ /* 0x000fca00078ec0ff */
[----:B------:R-:W-:-:S04]  /*2890*/  IMAD.IADD R9, R4, 0x1, R7 ;  /* 0x0000000104097824 */ /* 0x000fc800078e0207 */
[----:B------:R-:W-:-:S05]  /*28a0*/  VIADD R4, R9, 0xffffffff ;  /* 0xffffffff09047836 */ /* 0x000fca0000000000 */
[----:B------:R-:W-:-:S13]  /*28b0*/  ISETP.GE.U32.AND P0, PT, R4, 0xfe, PT ;  /* 0x000000fe0400780c */ /* 0x000fda0003f06070 */
[----:B------:R-:W-:Y:S05]  /*28c0*/  @!P0 BRA `(.L_x_19) ;  /* 0x0000000000808947 */ /* 0x000fea0003800000 */
[----:B------:R-:W-:-:S13]  /*28d0*/  ISETP.GT.AND P0, PT, R9, 0xfe, PT ;  /* 0x000000fe0900780c */ /* 0x000fda0003f04270 */
[----:B------:R-:W-:Y:S05]  /*28e0*/  @P0 BRA `(.L_x_20) ;  /* 0x00000000006c0947 */ /* 0x000fea0003800000 */
[----:B------:R-:W-:-:S13]  /*28f0*/  ISETP.GE.AND P0, PT, R9, 0x1, PT ;  /* 0x000000010900780c */ /* 0x000fda0003f06270 */
[----:B------:R-:W-:Y:S05]  /*2900*/  @P0 BRA `(.L_x_21) ;  /* 0x0000000000980947 */ /* 0x000fea0003800000 */
[----:B------:R-:W-:Y:S02]  /*2910*/  ISETP.GE.AND P0, PT, R9, -0x18, PT ;  /* 0xffffffe80900780c */ /* 0x000fe40003f06270 */
[----:B------:R-:W-:-:S11]  /*2920*/  LOP3.LUT R2, R2, 0x80000000, RZ, 0xc0, !PT ;  /* 0x8000000002027812 */ /* 0x000fd600078ec0ff */
[----:B------:R-:W-:Y:S05]  /*2930*/  @!P0 BRA `(.L_x_21) ;  /* 0x00000000008c8947 */ /* 0x000fea0003800000 */
[-CC-:B------:R-:W-:Y:S01]  /*2940*/  FFMA.RZ R4, R12, R8.reuse, R5.reuse ;  /* 0x000000080c047223 */ /* 0x180fe2000000c005 */
[C---:B------:R-:W-:Y:S02]  /*2950*/  ISETP.NE.AND P2, PT, R9.reuse, RZ, PT ;  /* 0x000000ff0900720c */ /* 0x040fe40003f45270 */
[C---:B------:R-:W-:Y:S02]  /*2960*/  ISETP.NE.AND P1, PT, R9.reuse, RZ, PT ;  /* 0x000000ff0900720c */ /* 0x040fe40003f25270 */
[----:B------:R-:W-:Y:S01]  /*2970*/  LOP3.LUT R7, R4, 0x7fffff, RZ, 0xc0, !PT ;  /* 0x007fffff04077812 */ /* 0x000fe200078ec0ff */
[CCC-:B------:R-:W-:Y:S01]  /*2980*/  FFMA.RP R4, R12.reuse, R8.reuse, R5.reuse ;  /* 0x000000080c047223 */ /* 0x1c0fe20000008005 */
[----:B------:R-:W-:Y:S01]  /*2990*/  FFMA.RM R5, R12, R8, R5 ;  /* 0x000000080c057223 */ /* 0x000fe20000004005 */
[----:B------:R-:W-:Y:S01]  /*29a0*/  VIADD R8, R9, 0x20 ;  /* 0x0000002009087836 */ /* 0x000fe20000000000 */
[----:B------:R-:W-:Y:S01]  /*29b0*/  LOP3.LUT R7, R7, 0x800000, RZ, 0xfc, !PT ;  /* 0x0080000007077812 */ /* 0x000fe200078efcff */
[----:B------:R-:W-:-:S02]  /*29c0*/  IMAD.MOV R9, RZ, RZ, -R9 ;  /* 0x000000ffff097224 */ /* 0x000fc400078e0a09 */
[----:B------:R-:W-:Y:S02]  /*29d0*/  FSETP.NEU.FTZ.AND P0, PT, R4, R5, PT ;  /* 0x000000050400720b */ /* 0x000fe40003f1d000 */
[----:B------:R-:W-:Y:S02]  /*29e0*/  SHF.L.U32 R8, R7, R8, RZ ;  /* 0x0000000807087219 */ /* 0x000fe400000006ff */
[----:B------:R-:W-:Y:S02]  /*29f0*/  SEL R4, R9, RZ, P2 ;  /* 0x000000ff09047207 */ /* 0x000fe40001000000 */
[----:B------:R-:W-:Y:S02]  /*2a00*/  ISETP.NE.AND P1, PT, R8, RZ, P1 ;  /* 0x000000ff0800720c */ /* 0x000fe40000f25270 */
[----:B------:R-:W-:Y:S02]  /*2a10*/  SHF.R.U32.HI R4, RZ, R4, R7 ;  /* 0x00000004ff047219 */ /* 0x000fe40000011607 */
[----:B------:R-:W-:-:S02]  /*2a20*/  PLOP3.LUT P0, PT, P0, P1, PT, 0xf8, 0x8f ;  /* 0x00000000008f781c */ /* 0x000fc40000703f70 */
[----:B------:R-:W-:Y:S02]  /*2a30*/  SHF.R.U32.HI R8, RZ, 0x1, R4 ;  /* 0x00000001ff087819 */ /* 0x000fe40000011604 */
[----:B------:R-:W-:-:S04]  /*2a40*/  SEL R5, RZ, 0x1, !P0 ;  /* 0x00000001ff057807 */ /* 0x000fc80004000000 */
[----:B------:R-:W-:-:S04]  /*2a50*/  LOP3.LUT R5, R5, 0x1, R8, 0xf8, !PT ;  /* 0x0000000105057812 */ /* 0x000fc800078ef808 */
[----:B------:R-:W-:-:S05]  /*2a60*/  LOP3.LUT R5, R5, R4, RZ, 0xc0, !PT ;  /* 0x0000000405057212 */ /* 0x000fca00078ec0ff */
[----:B------:R-:W-:-:S05]  /*2a70*/  IMAD.IADD R5, R8, 0x1, R5 ;  /* 0x0000000108057824 */ /* 0x000fca00078e0205 */
[----:B------:R-:W-:Y:S01]  /*2a80*/  LOP3.LUT R2, R5, R2, RZ, 0xfc, !PT ;  /* 0x0000000205027212 */ /* 0x000fe200078efcff */
[----:B------:R-:W-:Y:S06]  /*2a90*/  BRA `(.L_x_21) ;  /* 0x0000000000347947 */ /* 0x000fec0003800000 */
.L_x_20:
[----:B------:R-:W-:-:S04]  /*2aa0*/  LOP3.LUT R2, R2, 0x80000000, RZ, 0xc0, !PT ;  /* 0x8000000002027812 */ /* 0x000fc800078ec0ff */
[----:B------:R-:W-:Y:S01]  /*2ab0*/  LOP3.LUT R2, R2, 0x7f800000, RZ, 0xfc, !PT ;  /* 0x7f80000002027812 */ /* 0x000fe200078efcff */
[----:B------:R-:W-:Y:S06]  /*2ac0*/  BRA `(.L_x_21) ;  /* 0x0000000000287947 */ /* 0x000fec0003800000 */
.L_x_19:
[----:B------:R-:W-:Y:S01]  /*2ad0*/  IMAD R2, R7, 0x800000, R2 ;  /* 0x0080000007027824 */ /* 0x000fe200078e0202 */
[----:B------:R-:W-:Y:S06]  /*2ae0*/  BRA `(.L_x_21) ;  /* 0x0000000000207947 */ /* 0x000fec0003800000 */
.L_x_18:
[----:B------:R-:W-:-:S04]  /*2af0*/  LOP3.LUT R2, R9, 0x80000000, R8, 0x48, !PT ;  /* 0x8000000009027812 */ /* 0x000fc800078e4808 */
[----:B------:R-:W-:Y:S01]  /*2b00*/  LOP3.LUT R2, R2, 0x7f800000, RZ, 0xfc, !PT ;  /* 0x7f80000002027812 */ /* 0x000fe200078efcff */
[----:B------:R-:W-:Y:S06]  /*2b10*/  BRA `(.L_x_21) ;  /* 0x0000000000147947 */ /* 0x000fec0003800000 */
.L_x_17:
[----:B------:R-:W-:Y:S01]  /*2b20*/  LOP3.LUT R2, R9, 0x80000000, R8, 0x48, !PT ;  /* 0x8000000009027812 */ /* 0x000fe200078e4808 */
[----:B------:R-:W-:Y:S06]  /*2b30*/  BRA `(.L_x_21) ;  /* 0x00000000000c7947 */ /* 0x000fec0003800000 */
.L_x_16:
[----:B------:R-:W0:Y:S01]  /*2b40*/  MUFU.RSQ R2, -QNAN ;  /* 0xffc0000000027908 */ /* 0x000e220000001400 */
[----:B------:R-:W-:Y:S05]  /*2b50*/  BRA `(.L_x_21) ;  /* 0x0000000000047947 */ /* 0x000fea0003800000 */
.L_x_15:
[----:B------:R-:W-:-:S07]  /*2b60*/  FADD.FTZ R2, R4, R5 ;  /* 0x0000000504027221 */ /* 0x000fce0000010000 */
.L_x_21:
[----:B------:R-:W-:-:S04]  /*2b70*/  IMAD.MOV.U32 R7, RZ, RZ, 0x0 ;  /* 0x00000000ff077424 */ /* 0x000fc800078e00ff */
[----:B0-----:R-:W-:Y:S05]  /*2b80*/  RET.REL.NODEC R6 `(_Z34quantized_matmul_kernel_vectorizedPKaS0_Paiiifffiii) ;  /* 0xffffffd4061c7950 */ /* 0x001fea0003c3ffff */
.L_x_22:
[----:B------:R-:W-:-:S00]  /*2b90*/  BRA `(.L_x_22) ;  /* 0xfffffffc00fc7947 */ /* 0x000fc0000383ffff */
[----:B------:R-:W-:-:S00]  /*2ba0*/  NOP ;  /* 0x0000000000007918 */ /* 0x000fc00000000000 */
        /* <DEDUP_REMOVED lines=13> */
.L_x_59:


//--------------------- .text._Z33quantized_matmul_kernel_optimizedPKaS0_Paiiifffiii --------------------------
	.section	.text._Z33quantized_matmul_kernel_optimizedPKaS0_Paiiifffiii,"ax",@progbits
	.align	128
        .global         _Z33quantized_matmul_kernel_optimizedPKaS0_Paiiifffiii
        .type           _Z33quantized_matmul_kernel_optimizedPKaS0_Paiiifffiii,@function
        .size           _Z33quantized_matmul_kernel_optimizedPKaS0_Paiiifffiii,(.L_x_60 - _Z33quantized_matmul_kernel_optimizedPKaS0_Paiiifffiii)
        .other          _Z33quantized_matmul_kernel_optimizedPKaS0_Paiiifffiii,@"STO_CUDA_ENTRY STV_DEFAULT"
_Z33quantized_matmul_kernel_optimizedPKaS0_Paiiifffiii:
.text._Z33quantized_matmul_kernel_optimizedPKaS0_Paiiifffiii:
[----:B------:R-:W-:Y:S08]  /*0000*/  LDC R1, c[0x0][0x37c] ;  /* 0x0000df00ff017b82 */ /* 0x000ff00000000800 */
[----:B------:R-:W0:Y:S01]  /*0010*/  LDC.64 R4, c[0x0][0x3a8] ;  /* 0x0000ea00ff047b82 */ /* 0x000e220000000a00 */
[----:B------:R-:W1:Y:S01]  /*0020*/  LDCU UR4, c[0x0][0x3a4] ;  /* 0x00007480ff0477ac */ /* 0x000e620008000800 */
[----:B------:R-:W2:Y:S01]  /*0030*/  S2R R7, SR_CTAID.Y ;  /* 0x0000000000077919 */ /* 0x000ea20000002600 */
[----:B------:R-:W3:Y:S01]  /*0040*/  LDCU.64 UR6, c[0x0][0x358] ;  /* 0x00006b00ff0677ac */ /* 0x000ee20008000a00 */
[----:B------:R-:W2:Y:S01]  /*0050*/  S2R R6, SR_TID.Y ;  /* 0x0000000000067919 */ /* 0x000ea20000002200 */
[----:B------:R-:W4:Y:S01]  /*0060*/  S2R R14, SR_CTAID.X ;  /* 0x00000000000e7919 */ /* 0x000f220000002500 */
[----:B------:R-:W4:Y:S01]  /*0070*/  S2R R9, SR_TID.X ;  /* 0x0000000000097919 */ /* 0x000f220000002100 */
[----:B0-----:R-:W0:Y:S01]  /*0080*/  MUFU.RCP R0, R5 ;  /* 0x0000000500007308 */ /* 0x001e220000001000 */
[----:B--2---:R-:W-:-:S02]  /*0090*/  IMAD R7, R7, 0x10, R6 ;  /* 0x0000001007077824 */ /* 0x004fc400078e0206 */
[----:B0-----:R-:W-:-:S04]  /*00a0*/  FFMA R3, R0, -R5, 1 ;  /* 0x3f80000000037423 */ /* 0x001fc80000000805 */
[----:B------:R-:W-:Y:S01]  /*00b0*/  FFMA R3, R0, R3, R0 ;  /* 0x0000000300037223 */ /* 0x000fe20000000000 */
[----:B-1----:R-:W-:Y:S01]  /*00c0*/  FMUL R0, R4, UR4 ;  /* 0x0000000404007c20 */ /* 0x002fe20008400000 */
[----:B----4-:R-:W-:-:S03]  /*00d0*/  IMAD R8, R14, 0x10, R9 ;  /* 0x000000100e087824 */ /* 0x010fc600078e0209 */
[----:B------:R-:W0:Y:S01]  /*00e0*/  FCHK P0, R0, R5 ;  /* 0x0000000500007302 */ /* 0x000e220000000000 */
[----:B------:R-:W-:-:S04]  /*00f0*/  FFMA R10, R0, R3, RZ ;  /* 0x00000003000a7223 */ /* 0x000fc800000000ff */
[----:B------:R-:W-:-:S04]  /*0100*/  FFMA R2, R10, -R5, R0 ;  /* 0x800000050a027223 */ /* 0x000fc80000000000 */
[----:B------:R-:W-:Y:S01]  /*0110*/  FFMA R10, R3, R2, R10 ;  /* 0x00000002030a7223 */ /* 0x000fe2000000000a */
[----:B0--3--:R-:W-:Y:S06]  /*0120*/  @!P0 BRA `(.L_x_23) ;  /* 0x00000000000c8947 */ /* 0x009fec0003800000 */
[----:B------:R-:W-:-:S07]  /*0130*/  MOV R2, 0x150 ;  /* 0x0000015000027802 */ /* 0x000fce0000000f00 */
[----:B------:R-:W-:Y:S05]  /*0140*/  CALL.REL.NOINC `($__internal_1_$__cuda_sm3x_div_rn_noftz_f32_slowpath) ;  /* 0x0000000800d07944 */ /* 0x000fea0003c00000 */
[----:B------:R-:W-:-:S07]  /*0150*/  IMAD.MOV.U32 R10, RZ, RZ, R0 ;  /* 0x000000ffff0a7224 */ /* 0x000fce00078e0000 */
.L_x_23:
[----:B------:R-:W0:Y:S01]  /*0160*/  LDCU UR5, c[0x0][0x3a0] ;  /* 0x00007400ff0577ac */ /* 0x000e220008000800 */
[----:B------:R-:W-:Y:S01]  /*0170*/  HFMA2 R17, -RZ, RZ, 0, 0 ;  /* 0x00000000ff117431 */ /* 0x000fe200000001ff */
[----:B0-----:R-:W-:-:S09]  /*0180*/  UISETP.GE.AND UP0, UPT, UR5, 0x1, UPT ;  /* 0x000000010500788c */ /* 0x001fd2000bf06270 */
[----:B------:R-:W-:Y:S05]  /*0190*/  BRA.U !UP0, `(.L_x_24) ;  /* 0x0000000908047547 */ /* 0x000fea000b800000 */
[----:B------:R-:W0:Y:S01]  /*01a0*/  S2R R5, SR_CgaCtaId ;  /* 0x0000000000057919 */ /* 0x000e220000008800 */
[----:B------:R-:W1:Y:S01]  /*01b0*/  LDCU UR8, c[0x0][0x39c] ;  /* 0x00007380ff0877ac */ /* 0x000e620008000800 */
[----:B------:R-:W2:Y:S01]  /*01c0*/  LDC R11, c[0x0][0x39c] ;  /* 0x0000e700ff0b7b82 */ /* 0x000ea20000000800 */
[----:B------:R-:W-:Y:S01]  /*01d0*/  MOV R0, 0x400 ;  /* 0x0000040000007802 */ /* 0x000fe20000000f00 */
[----:B------:R-:W-:Y:S01]  /*01e0*/  IMAD R15, R7, UR5, R9 ;  /* 0x00000005070f7c24 */ /* 0x000fe2000f8e0209 */
[----:B------:R-:W-:Y:S01]  /*01f0*/  UIADD3 UR4, UPT, UPT, UR5, 0xf, URZ ;  /* 0x0000000f05047890 */ /* 0x000fe2000fffe0ff */
[----:B------:R-:W-:Y:S01]  /*0200*/  MOV R17, RZ ;  /* 0x000000ff00117202 */ /* 0x000fe20000000f00 */
[----:B------:R-:W3:Y:S01]  /*0210*/  LDCU UR12, c[0x0][0x3a0] ;  /* 0x00007400ff0c77ac */ /* 0x000ee20008000800 */
[----:B------:R-:W-:Y:S01]  /*0220*/  VIADD R2, R0, 0x110 ;  /* 0x0000011000027836 */ /* 0x000fe20000000000 */
[----:B------:R-:W-:Y:S01]  /*0230*/  USHF.R.U32.HI UR4, URZ, 0x4, UR4 ;  /* 0x00000004ff047899 */ /* 0x000fe20008011604 */
[----:B------:R-:W4:Y:S01]  /*0240*/  LDCU UR9, c[0x0][0x398] ;  /* 0x00007300ff0977ac */ /* 0x000f220008000800 */
[----:B------:R-:W0:Y:S02]  /*0250*/  LDCU.64 UR10, c[0x0][0x3b0] ;  /* 0x00007600ff0a77ac */ /* 0x000e240008000a00 */
[----:B------:R-:W-:Y:S01]  /*0260*/  UIADD3 UR4, UPT, UPT, -UR4, URZ, URZ ;  /* 0x000000ff04047290 */ /* 0x000fe2000fffe1ff */
[----:B0-----:R-:W-:-:S02]  /*0270*/  LEA R3, R5, R0, 0x18 ;  /* 0x0000000005037211 */ /* 0x001fc400078ec0ff */
[----:B------:R-:W-:Y:S01]  /*0280*/  LEA R2, R5, R2, 0x18 ;  /* 0x0000000205027211 */ /* 0x000fe200078ec0ff */
[C---:B-1----:R-:W-:Y:S02]  /*0290*/  IMAD R5, R6.reuse, UR8, R9 ;  /* 0x0000000806057c24 */ /* 0x042fe4000f8e0209 */
[----:B------:R-:W-:Y:S02]  /*02a0*/  IMAD R0, R6, 0x11, R3 ;  /* 0x0000001106007824 */ /* 0x000fe400078e0203 */
[C---:B------:R-:W-:Y:S02]  /*02b0*/  IMAD.IADD R13, R9.reuse, 0x1, R2 ;  /* 0x00000001090d7824 */ /* 0x040fe400078e0202 */
[----:B------:R-:W-:Y:S02]  /*02c0*/  IMAD R14, R14, 0x10, R5 ;  /* 0x000000100e0e7824 */ /* 0x000fe400078e0205 */
[----:B------:R-:W-:Y:S02]  /*02d0*/  IMAD.IADD R16, R9, 0x1, R0 ;  /* 0x0000000109107824 */ /* 0x000fe400078e0200 */
[----:B---34-:R-:W-:-:S07]  /*02e0*/  IMAD R12, R6, 0x11, R13 ;  /* 0x00000011060c7824 */ /* 0x018fce00078e020d */
.L_x_25:
[----:B------:R-:W-:Y:S01]  /*02f0*/  ISETP.GE.AND P0, PT, R9, UR12, PT ;  /* 0x0000000c09007c0c */ /* 0x000fe2000bf06270 */
[----:B------:R-:W0:Y:S01]  /*0300*/  LDCU.U16 UR5, c[0x0][0x3b0] ;  /* 0x00007600ff0577ac */ /* 0x000e220008000400 */
[----:B--2---:R-:W-:Y:S02]  /*0310*/  ISETP.GE.AND P1, PT, R8, R11, PT ;  /* 0x0000000b0800720c */ /* 0x004fe40003f26270 */
[----:B------:R-:W-:Y:S01]  /*0320*/  ISETP.GE.OR P0, PT, R7, UR9, P0 ;  /* 0x0000000907007c0c */ /* 0x000fe20008706670 */
[----:B------:R-:W1:Y:S01]  /*0330*/  LDCU.U16 UR8, c[0x0][0x3b4] ;  /* 0x00007680ff0877ac */ /* 0x000e620008000400 */
[----:B------:R-:W-:-:S11]  /*0340*/  ISETP.GE.OR P1, PT, R6, UR12, P1 ;  /* 0x0000000c06007c0c */ /* 0x000fd60008f26670 */
[----:B------:R-:W2:Y:S01]  /*0350*/  @!P0 LDC.64 R2, c[0x0][0x380] ;  /* 0x0000e000ff028b82 */ /* 0x000ea20000000a00 */
[----:B0-----:R-:W-:Y:S01]  /*0360*/  IMAD.U32 R19, RZ, RZ, UR5 ;  /* 0x00000005ff137e24 */ /* 0x001fe2000f8e00ff */
[----:B-1----:R-:W-:-:S06]  /*0370*/  MOV R21, UR8 ;  /* 0x0000000800157c02 */ /* 0x002fcc0008000f00 */
[----:B------:R-:W0:Y:S01]  /*0380*/  @!P1 LDC.64 R4, c[0x0][0x388] ;  /* 0x0000e200ff049b82 */ /* 0x000e220000000a00 */
[----:B--2---:R-:W-:-:S05]  /*0390*/  @!P0 IADD3 R2, P2, PT, R15, R2, RZ ;  /* 0x000000020f028210 */ /* 0x004fca0007f5e0ff */
[----:B------:R-:W-:Y:S01]  /*03a0*/  @!P0 IMAD.X R3, RZ, RZ, R3, P2 ;  /* 0x000000ffff038224 */ /* 0x000fe200010e0603 */
[----:B0-----:R-:W-:-:S04]  /*03b0*/  @!P1 IADD3 R4, P3, PT, R14, R4, RZ ;  /* 0x000000040e049210 */ /* 0x001fc80007f7e0ff */
[----:B------:R-:W2:Y:S01]  /*03c0*/  @!P0 LDG.E.U8.CONSTANT R19, desc[UR6][R2.64] ;  /* 0x0000000602138981 */ /* 0x000ea2000c1e9100 */
[----:B------:R-:W-:-:S05]  /*03d0*/  @!P1 LEA.HI.X.SX32 R5, R14, R5, 0x1, P3 ;  /* 0x000000050e059211 */ /* 0x000fca00018f0eff */
[----:B------:R-:W3:Y:S01]  /*03e0*/  @!P1 LDG.E.U8.CONSTANT R21, desc[UR6][R4.64] ;  /* 0x0000000604159981 */ /* 0x000ee2000c1e9100 */
[----:B------:R-:W-:-:S04]  /*03f0*/  UIADD3 UR4, UPT, UPT, UR4, 0x1, URZ ;  /* 0x0000000104047890 */ /* 0x000fc8000fffe0ff */
[----:B------:R-:W-:Y:S01]  /*0400*/  UISETP.NE.AND UP0, UPT, UR4, URZ, UPT ;  /* 0x000000ff0400728c */ /* 0x000fe2000bf05270 */
[----:B------:R-:W-:Y:S01]  /*0410*/  VIADD R9, R9, 0x10 ;  /* 0x0000001009097836 */ /* 0x000fe20000000000 */
[----:B------:R-:W-:Y:S01]  /*0420*/  LEA R14, R11, R14, 0x4 ;  /* 0x0000000e0b0e7211 */ /* 0x000fe200078e20ff */
[----:B------:R-:W-:Y:S02]  /*0430*/  VIADD R6, R6, 0x10 ;  /* 0x0000001006067836 */ /* 0x000fe40000000000 */
[----:B------:R-:W-:Y:S01]  /*0440*/  VIADD R15, R15, 0x10 ;  /* 0x000000100f0f7836 */ /* 0x000fe20000000000 */
[----:B--2---:R-:W-:Y:S04]  /*0450*/  STS.U8 [R16], R19 ;  /* 0x0000001310007388 */ /* 0x004fe80000000000 */
[----:B---3--:R-:W-:Y:S01]  /*0460*/  STS.U8 [R12], R21 ;  /* 0x000000150c007388 */ /* 0x008fe20000000000 */
[----:B------:R-:W-:Y:S06]  /*0470*/  BAR.SYNC.DEFER_BLOCKING 0x0 ;  /* 0x0000000000007b1d */ /* 0x000fec0000010000 */
[----:B------:R-:W0:Y:S04]  /*0480*/  LDS.S8 R24, [R0] ;  /* 0x0000000000187984 */ /* 0x000e280000000200 */
[----:B------:R-:W1:Y:S04]  /*0490*/  LDS.S8 R25, [R13] ;  /* 0x000000000d197984 */ /* 0x000e680000000200 */
[----:B------:R-:W2:Y:S04]  /*04a0*/  LDS.S8 R27, [R13+0x11] ;  /* 0x000011000d1b7984 */ /* 0x000ea80000000200 */
[----:B------:R-:W3:Y:S04]  /*04b0*/  LDS.S8 R26, [R0+0x1] ;  /* 0x00000100001a7984 */ /* 0x000ee80000000200 */
[----:B------:R-:W4:Y:S04]  /*04c0*/  LDS.S8 R23, [R0+0x2] ;  /* 0x0000020000177984 */ /* 0x000f280000000200 */
[----:B------:R-:W5:Y:S04]  /*04d0*/  LDS.S8 R22, [R13+0x22] ;  /* 0x000022000d167984 */ /* 0x000f680000000200 */
[----:B------:R-:W5:Y:S04]  /*04e0*/  LDS.S8 R4, [R13+0x33] ;  /* 0x000033000d047984 */ /* 0x000f680000000200 */
[----:B------:R-:W5:Y:S04]  /*04f0*/  LDS.S8 R20, [R0+0x3] ;  /* 0x0000030000147984 */ /* 0x000f680000000200 */
[----:B------:R-:W5:Y:S04]  /*0500*/  LDS.S8 R18, [R0+0x4] ;  /* 0x0000040000127984 */ /* 0x000f680000000200 */
[----:B------:R-:W5:Y:S01]  /*0510*/  LDS.S8 R19, [R13+0x44] ;  /* 0x000044000d137984 */ /* 0x000f620000000200 */
[----:B0-----:R-:W-:-:S03]  /*0520*/  VIADD R24, R24, -UR10 ;  /* 0x8000000a18187c36 */ /* 0x001fc60008000000 */
[----:B------:R-:W0:Y:S01]  /*0530*/  LDS.S8 R21, [R13+0x55] ;  /* 0x000055000d157984 */ /* 0x000e220000000200 */
[----:B-1----:R-:W-:-:S04]  /*0540*/  VIADD R25, R25, -UR11 ;  /* 0x8000000b19197c36 */ /* 0x002fc80008000000 */
[----:B------:R-:W-:Y:S01]  /*0550*/  IMAD R2, R24, R25, R17 ;  /* 0x0000001918027224 */ /* 0x000fe200078e0211 */
[----:B--2---:R-:W-:Y:S01]  /*0560*/  IADD3 R27, PT, PT, R27, -UR11, RZ ;  /* 0x8000000b1b1b7c10 */ /* 0x004fe2000fffe0ff */
[----:B------:R-:W1:Y:S01]  /*0570*/  LDS.S8 R17, [R0+0x5] ;  /* 0x0000050000117984 */ /* 0x000e620000000200 */
[----:B---3--:R-:W-:-:S03]  /*0580*/  VIADD R3, R26, -UR10 ;  /* 0x8000000a1a037c36 */ /* 0x008fc60008000000 */
[----:B------:R-:W2:Y:S01]  /*0590*/  LDS.S8 R24, [R0+0x6] ;  /* 0x0000060000187984 */ /* 0x000ea20000000200 */
[----:B------:R-:W-:-:S03]  /*05a0*/  IMAD R2, R3, R27, R2 ;  /* 0x0000001b03027224 */ /* 0x000fc600078e0202 */
[----:B------:R-:W3:Y:S01]  /*05b0*/  LDS.S8 R25, [R13+0x66] ;  /* 0x000066000d197984 */ /* 0x000ee20000000200 */
[----:B----4-:R-:W-:Y:S02]  /*05c0*/  VIADD R3, R23, -UR10 ;  /* 0x8000000a17037c36 */ /* 0x010fe40008000000 */
[----:B-----5:R-:W-:Y:S01]  /*05d0*/  VIADD R5, R22, -UR11 ;  /* 0x8000000b16057c36 */ /* 0x020fe20008000000 */
[----:B------:R-:W4:Y:S04]  /*05e0*/  LDS.S8 R23, [R13+0x77] ;  /* 0x000077000d177984 */ /* 0x000f280000000200 */
[----:B------:R-:W5:Y:S01]  /*05f0*/  LDS.S8 R22, [R0+0x7] ;  /* 0x0000070000167984 */ /* 0x000f620000000200 */
[----:B------:R-:W-:Y:S01]  /*0600*/  IMAD R5, R3, R5, R2 ;  /* 0x0000000503057224 */ /* 0x000fe200078e0202 */
[----:B------:R-:W-:-:S02]  /*0610*/  IADD3 R4, PT, PT, R4, -UR11, RZ ;  /* 0x8000000b04047c10 */ /* 0x000fc4000fffe0ff */
[----:B------:R-:W5:Y:S01]  /*0620*/  LDS.S8 R3, [R0+0x8] ;  /* 0x0000080000037984 */ /* 0x000f620000000200 */
[----:B------:R-:W-:-:S03]  /*0630*/  VIADD R20, R20, -UR10 ;  /* 0x8000000a14147c36 */ /* 0x000fc60008000000 */
[----:B------:R-:W5:Y:S01]  /*0640*/  LDS.S8 R2, [R13+0x88] ;  /* 0x000088000d027984 */ /* 0x000f620000000200 */
[----:B------:R-:W-:-:S03]  /*0650*/  IMAD R20, R20, R4, R5 ;  /* 0x0000000414147224 */ /* 0x000fc600078e0205 */
[----:B------:R-:W5:Y:S04]  /*0660*/  LDS.S8 R4, [R13+0x99] ;  /* 0x000099000d047984 */ /* 0x000f680000000200 */
[----:B------:R-:W5:Y:S01]  /*0670*/  LDS.S8 R5, [R0+0x9] ;  /* 0x0000090000057984 */ /* 0x000f620000000200 */
[----:B------:R-:W-:Y:S02]  /*0680*/  VIADD R27, R18, -UR10 ;  /* 0x8000000a121b7c36 */ /* 0x000fe40008000000 */
[----:B------:R-:W-:Y:S01]  /*0690*/  VIADD R19, R19, -UR11 ;  /* 0x8000000b13137c36 */ /* 0x000fe20008000000 */
[----:B0-----:R-:W-:-:S03]  /*06a0*/  IADD3 R21, PT, PT, R21, -UR11, RZ ;  /* 0x8000000b15157c10 */ /* 0x001fc6000fffe0ff */
[----:B------:R-:W-:Y:S02]  /*06b0*/  IMAD R19, R27, R19, R20 ;  /* 0x000000131b137224 */ /* 0x000fe400078e0214 */
[----:B-1----:R-:W-:Y:S01]  /*06c0*/  VIADD R18, R17, -UR10 ;  /* 0x8000000a11127c36 */ /* 0x002fe20008000000 */
[----:B------:R-:W-:Y:S01]  /*06d0*/  LDS.S8 R20, [R13+0xbb] ;  /* 0x0000bb000d147984 */ /* 0x000fe20000000200 */
[----:B--2---:R-:W-:Y:S02]  /*06e0*/  VIADD R24, R24, -UR10 ;  /* 0x8000000a18187c36 */ /* 0x004fe40008000000 */
[----:B------:R-:W-:Y:S01]  /*06f0*/  IMAD R19, R18, R21, R19 ;  /* 0x0000001512137224 */ /* 0x000fe200078e0213 */
[----:B------:R-:W0:Y:S01]  /*0700*/  LDS.S8 R17, [R0+0xa] ;  /* 0x00000a0000117984 */ /* 0x000e220000000200 */
[----:B---3--:R-:W-:-:S03]  /*0710*/  VIADD R25, R25, -UR11 ;  /* 0x8000000b19197c36 */ /* 0x008fc60008000000 */
[----:B------:R-:W1:Y:S01]  /*0720*/  LDS.S8 R18, [R13+0xaa] ;  /* 0x0000aa000d127984 */ /* 0x000e620000000200 */
[----:B----4-:R-:W-:Y:S01]  /*0730*/  IADD3 R23, PT, PT, R23, -UR11, RZ ;  /* 0x8000000b17177c10 */ /* 0x010fe2000fffe0ff */
[----:B------:R-:W-:Y:S02]  /*0740*/  IMAD R24, R24, R25, R19 ;  /* 0x0000001918187224 */ /* 0x000fe400078e0213 */
[----:B------:R-:W2:Y:S01]  /*0750*/  LDS.S8 R19, [R0+0xb] ;  /* 0x00000b0000137984 */ /* 0x000ea20000000200 */
[----:B-----5:R-:W-:-:S04]  /*0760*/  VIADD R21, R22, -UR10 ;  /* 0x8000000a16157c36 */ /* 0x020fc80008000000 */
[----:B------:R-:W-:Y:S02]  /*0770*/  IMAD R21, R21, R23, R24 ;  /* 0x0000001715157224 */ /* 0x000fe400078e0218 */
[----:B------:R-:W-:Y:S02]  /*0780*/  VIADD R22, R3, -UR10 ;  /* 0x8000000a03167c36 */ /* 0x000fe40008000000 */
[----:B------:R-:W-:Y:S01]  /*0790*/  VIADD R25, R2, -UR11 ;  /* 0x8000000b02197c36 */ /* 0x000fe20008000000 */
[----:B------:R-:W3:Y:S04]  /*07a0*/  LDS.S8 R3, [R13+0xcc] ;  /* 0x0000cc000d037984 */ /* 0x000ee80000000200 */
[----:B------:R-:W4:Y:S01]  /*07b0*/  LDS.S8 R2, [R0+0xc] ;  /* 0x00000c0000027984 */ /* 0x000f220000000200 */
[----:B------:R-:W-:Y:S01]  /*07c0*/  IMAD R25, R22, R25, R21 ;  /* 0x0000001916197224 */ /* 0x000fe200078e0215 */
[----:B------:R-:W-:-:S02]  /*07d0*/  IADD3 R23, PT, PT, R4, -UR11, RZ ;  /* 0x8000000b04177c10 */ /* 0x000fc4000fffe0ff */
[----:B------:R-:W5:Y:S01]  /*07e0*/  LDS.S8 R21, [R13+0xdd] ;  /* 0x0000dd000d157984 */ /* 0x000f620000000200 */
[----:B------:R-:W-:-:S03]  /*07f0*/  VIADD R24, R5, -UR10 ;  /* 0x8000000a05187c36 */ /* 0x000fc60008000000 */
[----:B------:R-:W5:Y:S01]  /*0800*/  LDS.S8 R22, [R0+0xd] ;  /* 0x00000d0000167984 */ /* 0x000f620000000200 */
[----:B------:R-:W-:-:S03]  /*0810*/  IMAD R25, R24, R23, R25 ;  /* 0x0000001718197224 */ /* 0x000fc600078e0219 */
[----:B------:R-:W5:Y:S04]  /*0820*/  LDS.S8 R5, [R0+0xe] ;  /* 0x00000e0000057984 */ /* 0x000f680000000200 */
[----:B------:R-:W5:Y:S04]  /*0830*/  LDS.S8 R4, [R13+0xee] ;  /* 0x0000ee000d047984 */ /* 0x000f680000000200 */
[----:B------:R-:W5:Y:S04]  /*0840*/  LDS.S8 R23, [R13+0xff] ;  /* 0x0000ff000d177984 */ /* 0x000f680000000200 */
[----:B------:R-:W5:Y:S01]  /*0850*/  LDS.S8 R24, [R0+0xf] ;  /* 0x00000f0000187984 */ /* 0x000f620000000200 */
[----:B0-----:R-:W-:-:S02]  /*0860*/  VIADD R26, R17, -UR10 ;  /* 0x8000000a111a7c36 */ /* 0x001fc40008000000 */
[----:B-1----:R-:W-:Y:S01]  /*0870*/  VIADD R18, R18, -UR11 ;  /* 0x8000000b12127c36 */ /* 0x002fe20008000000 */
[----:B------:R-:W-:Y:S01]  /*0880*/  IADD3 R20, PT, PT, R20, -UR11, RZ ;  /* 0x8000000b14147c10 */ /* 0x000fe2000fffe0ff */
[----:B--2---:R-:W-:Y:S02]  /*0890*/  VIADD R19, R19, -UR10 ;  /* 0x8000000a13137c36 */ /* 0x004fe40008000000 */
[----:B------:R-:W-:-:S04]  /*08a0*/  IMAD R18, R26, R18, R25 ;  /* 0x000000121a127224 */ /* 0x000fc800078e0219 */
[----:B------:R-:W-:Y:S02]  /*08b0*/  IMAD R18, R19, R20, R18 ;  /* 0x0000001413127224 */ /* 0x000fe400078e0212 */
[----:B---3--:R-:W-:Y:S02]  /*08c0*/  VIADD R3, R3, -UR11 ;  /* 0x8000000b03037c36 */ /* 0x008fe40008000000 */
[----:B----4-:R-:W-:Y:S01]  /*08d0*/  VIADD R17, R2, -UR10 ;  /* 0x8000000a02117c36 */ /* 0x010fe20008000000 */
[----:B-----5:R-:W-:-:S03]  /*08e0*/  IADD3 R21, PT, PT, R21, -UR11, RZ ;  /* 0x8000000b15157c10 */ /* 0x020fc6000fffe0ff */
[----:B------:R-:W-:Y:S02]  /*08f0*/  IMAD R3, R17, R3, R18 ;  /* 0x0000000311037224 */ /* 0x000fe400078e0212 */
[----:B------:R-:W-:Y:S02]  /*0900*/  VIADD R22, R22, -UR10 ;  /* 0x8000000a16167c36 */ /* 0x000fe40008000000 */
[----:B------:R-:W-:Y:S02]  /*0910*/  VIADD R2, R5, -UR10 ;  /* 0x8000000a05027c36 */ /* 0x000fe40008000000 */
[----:B------:R-:W-:Y:S02]  /*0920*/  IMAD R3, R22, R21, R3 ;  /* 0x0000001516037224 */ /* 0x000fe400078e0203 */
[----:B------:R-:W-:Y:S01]  /*0930*/  VIADD R4, R4, -UR11 ;  /* 0x8000000b04047c36 */ /* 0x000fe20008000000 */
[----:B------:R-:W-:-:S03]  /*0940*/  IADD3 R23, PT, PT, R23, -UR11, RZ ;  /* 0x8000000b17177c10 */ /* 0x000fc6000fffe0ff */
[----:B------:R-:W-:Y:S02]  /*0950*/  IMAD R2, R2, R4, R3 ;  /* 0x0000000402027224 */ /* 0x000fe400078e0203 */
[----:B------:R-:W-:-:S04]  /*0960*/  VIADD R17, R24, -UR10 ;  /* 0x8000000a18117c36 */ /* 0x000fc80008000000 */
[----:B------:R-:W-:Y:S01]  /*0970*/  IMAD R17, R17, R23, R2 ;  /* 0x0000001711117224 */ /* 0x000fe200078e0202 */
[----:B------:R-:W-:Y:S06]  /*0980*/  BAR.SYNC.DEFER_BLOCKING 0x0 ;  /* 0x0000000000007b1d */ /* 0x000fec0000010000 */
[----:B------:R-:W-:Y:S05]  /*0990*/  BRA.U UP0, `(.L_x_25) ;  /* 0xfffffff900547547 */ /* 0x000fea000b83ffff */
[----:B------:R-:W-:-:S07]  /*09a0*/  I2FP.F32.S32 R17, R17 ;  /* 0x0000001100117245 */ /* 0x000fce0000201400 */
.L_x_24:
[----:B------:R-:W0:Y:S02]  /*09b0*/  LDCU.64 UR8, c[0x0][0x398] ;  /* 0x00007300ff0877ac */ /* 0x000e240008000a00 */
[----:B0-----:R-:W-:-:S04]  /*09c0*/  ISETP.GE.AND P0, PT, R8, UR9, PT ;  /* 0x0000000908007c0c */ /* 0x001fc8000bf06270 */
[----:B------:R-:W-:-:S13]  /*09d0*/  ISETP.GE.OR P0, PT, R7, UR8, P0 ;  /* 0x0000000807007c0c */ /* 0x000fda0008706670 */
[----:B------:R-:W-:Y:S05]  /*09e0*/  @P0 EXIT ;  /* 0x000000000000094d */ /* 0x000fea0003800000 */
[----:B------:R-:W-:Y:S01]  /*09f0*/  FMUL R10, R17, R10 ;  /* 0x0000000a110a7220 */ /* 0x000fe20000400000 */
[----:B------:R-:W-:Y:S01]  /*0a00*/  BSSY.RECONVERGENT B0, `(.L_x_26) ;  /* 0x000001f000007945 */ /* 0x000fe20003800200 */
[----:B------:R-:W-:-:S03]  /*0a10*/  IMAD.MOV.U32 R0, RZ, RZ, RZ ;  /* 0x000000ffff007224 */ /* 0x000fc600078e00ff */
[----:B------:R-:W-:-:S13]  /*0a20*/  FSETP.NAN.AND P0, PT, |R10|, |R10|, PT ;  /* 0x4000000a0a00720b */ /* 0x000fda0003f08200 */
[----:B------:R-:W-:Y:S05]  /*0a30*/  @P0 BRA `(.L_x_27) ;  /* 0x00000000006c0947 */ /* 0x000fea0003800000 */
[----:B------:R-:W-:Y:S01]  /*0a40*/  FSETP.GE.AND P0, PT, R10, 9.22337203685477580800e+18, PT ;  /* 0x5f0000000a00780b */ /* 0x000fe20003f06000 */
[----:B------:R-:W-:-:S12]  /*0a50*/  IMAD.MOV.U32 R0, RZ, RZ, -0x1 ;  /* 0xffffffffff007424 */ /* 0x000fd800078e00ff */
[----:B------:R-:W-:Y:S05]  /*0a60*/  @P0 BRA `(.L_x_27) ;  /* 0x0000000000600947 */ /* 0x000fea0003800000 */
[----:B------:R-:W-:Y:S01]  /*0a70*/  FSETP.GTU.AND P0, PT, R10, -9.22337203685477580800e+18, PT ;  /* 0xdf0000000a00780b */ /* 0x000fe20003f0c000 */
[----:B------:R-:W-:-:S12]  /*0a80*/  HFMA2 R0, -RZ, RZ, 0, 0 ;  /* 0x00000000ff007431 */ /* 0x000fd800000001ff */
        /* <DEDUP_REMOVED lines=10> */
[----:B------:R-:W-:Y:S01]  /*0b30*/  IMAD.MOV.U32 R4, RZ, RZ, RZ ;  /* 0x000000ffff047224 */ /* 0x000fe200078e00ff */
[----:B------:R-:W-:-:S04]  /*0b40*/  SHF.L.U32 R0, R10, 0x7, RZ ;  /* 0x000000070a007819 */ /* 0x000fc800000006ff */
[----:B------:R-:W-:-:S04]  /*0b50*/  LOP3.LUT R2, R0, 0x3fffff80, RZ, 0xc0, !PT ;  /* 0x3fffff8000027812 */ /* 0x000fc800078ec0ff */
[----:B------:R-:W-:-:S03]  /*0b60*/  LOP3.LUT R9, R2, 0x40000000, RZ, 0xfc, !PT ;  /* 0x4000000002097812 */ /* 0x000fc600078efcff */
[C---:B------:R-:W-:Y:S01]  /*0b70*/  @P0 VIADD R0, R5.reuse, 0xffffff83 ;  /* 0xffffff8305000836 */ /* 0x040fe20000000000 */
[----:B------:R-:W-:-:S04]  /*0b80*/  @P0 IADD3 R2, PT, PT, -R5, 0xbd, RZ ;  /* 0x000000bd05020810 */ /* 0x000fc80007ffe1ff */
[--C-:B------:R-:W-:Y:S02]  /*0b90*/  @P0 SHF.L.U64.HI R0, RZ, R0, R9.reuse ;  /* 0x00000000ff000219 */ /* 0x100fe40000010209 */
[----:B------:R-:W-:Y:S02]  /*0ba0*/  @P0 SHF.R.U64 R4, RZ, R2, R9 ;  /* 0x00000002ff040219 */ /* 0x000fe40000001209 */
[----:B------:R-:W-:-:S07]  /*0bb0*/  @P0 SHF.R.U32.HI R3, RZ, 0x1f, R0 ;  /* 0x0000001fff030819 */ /* 0x000fce0000011600 */
.L_x_29:
[----:B------:R-:W-:Y:S05]  /*0bc0*/  BSYNC.RECONVERGENT B1 ;  /* 0x0000000000017941 */ /* 0x000fea0003800200 */
.L_x_28:
[----:B------:R-:W-:-:S05]  /*0bd0*/  IADD3 R0, PT, PT, R4, R3, RZ ;  /* 0x0000000304007210 */ /* 0x000fca0007ffe0ff */
[----:B------:R-:W-:-:S07]  /*0be0*/  @!P1 IMAD.MOV R0, RZ, RZ, -R0 ;  /* 0x000000ffff009224 */ /* 0x000fce00078e0a00 */
.L_x_27:
[----:B------:R-:W-:Y:S05]  /*0bf0*/  BSYNC.RECONVERGENT B0 ;  /* 0x0000000000007941 */ /* 0x000fea0003800200 */
.L_x_26:
[----:B------:R-:W0:Y:S01]  /*0c00*/  LDC R3, c[0x0][0x3b8] ;  /* 0x0000ee00ff037b82 */ /* 0x000e220000000800 */
[----:B------:R-:W1:Y:S01]  /*0c10*/  LDCU.64 UR4, c[0x0][0x390] ;  /* 0x00007200ff0477ac */ /* 0x000e620008000a00 */
[----:B------:R-:W-:-:S05]  /*0c20*/  IMAD R2, R7, UR9, R8 ;  /* 0x0000000907027c24 */ /* 0x000fca000f8e0208 */
[----:B-1----:R-:W-:Y:S02]  /*0c30*/  IADD3 R2, P0, PT, R2, UR4, RZ ;  /* 0x0000000402027c10 */ /* 0x002fe4000ff1e0ff */
[----:B0-----:R-:W-:-:S03]  /*0c40*/  VIADDMNMX R0, R0, R3, 0x7f, PT ;  /* 0x0000007f00007446 */ /* 0x001fc60003800103 */
[----:B------:R-:W-:Y:S01]  /*0c50*/  IMAD.X R3, RZ, RZ, UR5, P0 ;  /* 0x00000005ff037e24 */ /* 0x000fe200080e06ff */
[----:B------:R-:W-:-:S05]  /*0c60*/  VIMNMX R5, PT, PT, R0, -0x80, !PT ;  /* 0xffffff8000057848 */ /* 0x000fca0007fe0100 */
[----:B------:R-:W-:Y:S01]  /*0c70*/  STG.E.U8 desc[UR6][R2.64], R5 ;  /* 0x0000000502007986 */ /* 0x000fe2000c101106 */
[----:B------:R-:W-:Y:S05]  /*0c80*/  EXIT ;  /* 0x000000000000794d */ /* 0x000fea0003800000 */
        .weak           $__internal_1_$__cuda_sm3x_div_rn_noftz_f32_slowpath
        .type           $__internal_1_$__cuda_sm3x_div_rn_noftz_f32_slowpath,@function
        .size           $__internal_1_$__cuda_sm3x_div_rn_noftz_f32_slowpath,(.L_x_60 - $__internal_1_$__cuda_sm3x_div_rn_noftz_f32_slowpath)
$__internal_1_$__cuda_sm3x_div_rn_noftz_f32_slowpath:
[----:B------:R-:W0:Y:S01]  /*0c90*/  LDC R3, c[0x0][0x3ac] ;  /* 0x0000eb00ff037b82 */ /* 0x000e220000000800 */
[--C-:B------:R-:W-:Y:S01]  /*0ca0*/  SHF.R.U32.HI R4, RZ, 0x17, R0.reuse ;  /* 0x00000017ff047819 */ /* 0x100fe20000011600 */
[----:B------:R-:W-:-:S03]  /*0cb0*/  IMAD.MOV.U32 R11, RZ, RZ, R0 ;  /* 0x000000ffff0b7224 */ /* 0x000fc600078e0000 */
[----:B------:R-:W-:-:S03]  /*0cc0*/  LOP3.LUT R10, R4, 0xff, RZ, 0xc0, !PT ;  /* 0x000000ff040a7812 */ /* 0x000fc600078ec0ff */
[----:B------:R-:W1:Y:S02]  /*0cd0*/  LDC R12, c[0x0][0x3ac] ;  /* 0x0000eb00ff0c7b82 */ /* 0x000e640000000800 */
[----:B------:R-:W-:Y:S01]  /*0ce0*/  VIADD R13, R10, 0xffffffff ;  /* 0xffffffff0a0d7836 */ /* 0x000fe20000000000 */
[----:B0-----:R-:W-:-:S04]  /*0cf0*/  SHF.R.U32.HI R5, RZ, 0x17, R3 ;  /* 0x00000017ff057819 */ /* 0x001fc80000011603 */
[----:B------:R-:W-:-:S04]  /*0d00*/  LOP3.LUT R5, R5, 0xff, RZ, 0xc0, !PT ;  /* 0x000000ff05057812 */ /* 0x000fc800078ec0ff */
[----:B------:R-:W-:-:S04]  /*0d10*/  IADD3 R15, PT, PT, R5, -0x1, RZ ;  /* 0xffffffff050f7810 */ /* 0x000fc80007ffe0ff */
[----:B------:R-:W-:-:S04]  /*0d20*/  ISETP.GT.U32.AND P0, PT, R15, 0xfd, PT ;  /* 0x000000fd0f00780c */ /* 0x000fc80003f04070 */
[----:B------:R-:W-:-:S13]  /*0d30*/  ISETP.GT.U32.OR P0, PT, R13, 0xfd, P0 ;  /* 0x000000fd0d00780c */ /* 0x000fda0000704470 */
[----:B------:R-:W-:Y:S01]  /*0d40*/  @!P0 MOV R4, RZ ;  /* 0x000000ff00048202 */ /* 0x000fe20000000f00 */
        /* <DEDUP_REMOVED lines=22> */
[----:B------:R-:W-:-:S03]  /*0eb0*/  @!P1 FFMA R12, R3, 1.84467440737095516160e+19, RZ ;  /* 0x5f800000030c9823 */ /* 0x000fc600000000ff */
[----:B------:R-:W-:-:S07]  /*0ec0*/  @!P1 IADD3 R4, PT, PT, R4, 0x40, RZ ;  /* 0x0000004004049810 */ /* 0x000fce0007ffe0ff */
.L_x_30:
[----:B------:R-:W-:Y:S01]  /*0ed0*/  LEA R3, R5, 0xc0800000, 0x17 ;  /* 0xc080000005037811 */ /* 0x000fe200078eb8ff */
[----:B------:R-:W-:-:S04]  /*0ee0*/  VIADD R10, R10, 0xffffff81 ;  /* 0xffffff810a0a7836 */ /* 0x000fc80000000000 */
[----:B------:R-:W-:Y:S01]  /*0ef0*/  IMAD.IADD R3, R12, 0x1, -R3 ;  /* 0x000000010c037824 */ /* 0x000fe200078e0a03 */
[C---:B------:R-:W-:Y:S01]  /*0f00*/  IADD3 R5, PT, PT, R10.reuse, 0x7f, -R5 ;  /* 0x0000007f0a057810 */ /* 0x040fe20007ffe805 */
[----:B------:R-:W-:Y:S02]  /*0f10*/  IMAD R0, R10, -0x800000, R11 ;  /* 0xff8000000a007824 */ /* 0x000fe400078e020b */
[----:B------:R-:W0:Y:S01]  /*0f20*/  MUFU.RCP R12, R3 ;  /* 0x00000003000c7308 */ /* 0x000e220000001000 */
[----:B------:R-:W-:Y:S01]  /*0f30*/  FADD.FTZ R13, -R3, -RZ ;  /* 0x800000ff030d7221 */ /* 0x000fe20000010100 */
[----:B------:R-:W-:-:S03]  /*0f40*/  IADD3 R5, PT, PT, R5, R4, RZ ;  /* 0x0000000405057210 */ /* 0x000fc60007ffe0ff */
        /* <DEDUP_REMOVED lines=20> */
[CCC-:B------:R-:W-:Y:S01]  /*1090*/  FFMA.RZ R3, R16.reuse, R12.reuse, R11.reuse ;  /* 0x0000000c10037223 */ /* 0x1c0fe2000000c00b */
[C---:B------:R-:W-:Y:S01]  /*10a0*/  IADD3 R10, PT, PT, R13.reuse, 0x20, RZ ;  /* 0x000000200d0a7810 */ /* 0x040fe20007ffe0ff */
[CCC-:B------:R-:W-:Y:S01]  /*10b0*/  FFMA.RM R4, R16.reuse, R12.reuse, R11.reuse ;  /* 0x0000000c10047223 */ /* 0x1c0fe2000000400b */
[----:B------:R-:W-:Y:S02]  /*10c0*/  ISETP.NE.AND P2, PT, R13, RZ, PT ;  /* 0x000000ff0d00720c */ /* 0x000fe40003f45270 */
[----:B------:R-:W-:Y:S01]  /*10d0*/  LOP3.LUT R5, R3, 0x7fffff, RZ, 0xc0, !PT ;  /* 0x007fffff03057812 */ /* 0x000fe200078ec0ff */
[----:B------:R-:W-:Y:S01]  /*10e0*/  FFMA.RP R3, R16, R12, R11 ;  /* 0x0000000c10037223 */ /* 0x000fe2000000800b */
[----:B------:R-:W-:Y:S01]  /*10f0*/  IMAD.MOV R11, RZ, RZ, -R13 ;  /* 0x000000ffff0b7224 */ /* 0x000fe200078e0a0d */
[----:B------:R-:W-:Y:S02]  /*1100*/  ISETP.NE.AND P1, PT, R13, RZ, PT ;  /* 0x000000ff0d00720c */ /* 0x000fe40003f25270 */
[----:B------:R-:W-:-:S02]  /*1110*/  LOP3.LUT R5, R5, 0x800000, RZ, 0xfc, !PT ;  /* 0x0080000005057812 */ /* 0x000fc400078efcff */
        /* <DEDUP_REMOVED lines=13> */
.L_x_36:
[----:B------:R-:W-:-:S04]  /*11f0*/  LOP3.LUT R0, R0, 0x80000000, RZ, 0xc0, !PT ;  /* 0x8000000000007812 */ /* 0x000fc800078ec0ff */
[----:B------:R-:W-:Y:S01]  /*1200*/  LOP3.LUT R0, R0, 0x7f800000, RZ, 0xfc, !PT ;  /* 0x7f80000000007812 */ /* 0x000fe200078efcff */
[----:B------:R-:W-:Y:S06]  /*1210*/  BRA `(.L_x_37) ;  /* 0x0000000000287947 */ /* 0x000fec0003800000 */
.L_x_35:
[----:B------:R-:W-:Y:S01]  /*1220*/  LEA R0, R5, R0, 0x17 ;  /* 0x0000000005007211 */ /* 0x000fe200078eb8ff */
[----:B------:R-:W-:Y:S06]  /*1230*/  BRA `(.L_x_37) ;  /* 0x0000000000207947 */ /* 0x000fec0003800000 */
.L_x_34:
[----:B------:R-:W-:-:S04]  /*1240*/  LOP3.LUT R0, R12, 0x80000000, R11, 0x48, !PT ;  /* 0x800000000c007812 */ /* 0x000fc800078e480b */
[----:B------:R-:W-:Y:S01]  /*1250*/  LOP3.LUT R0, R0, 0x7f800000, RZ, 0xfc, !PT ;  /* 0x7f80000000007812 */ /* 0x000fe200078efcff */
[----:B------:R-:W-:Y:S06]  /*1260*/  BRA `(.L_x_37) ;  /* 0x0000000000147947 */ /* 0x000fec0003800000 */
.L_x_33:
[----:B------:R-:W-:Y:S01]  /*1270*/  LOP3.LUT R0, R12, 0x80000000, R11, 0x48, !PT ;  /* 0x800000000c007812 */ /* 0x000fe200078e480b */
[----:B------:R-:W-:Y:S06]  /*1280*/  BRA `(.L_x_37) ;  /* 0x00000000000c7947 */ /* 0x000fec0003800000 */
.L_x_32:
[----:B------:R-:W0:Y:S01]  /*1290*/  MUFU.RSQ R0, -QNAN ;  /* 0xffc0000000007908 */ /* 0x000e220000001400 */
[----:B------:R-:W-:Y:S05]  /*12a0*/  BRA `(.L_x_37) ;  /* 0x0000000000047947 */ /* 0x000fea0003800000 */
.L_x_31:
[----:B------:R-:W-:-:S07]  /*12b0*/  FADD.FTZ R0, R0, R3 ;  /* 0x0000000300007221 */ /* 0x000fce0000010000 */
.L_x_37:
[----:B------:R-:W-:-:S04]  /*12c0*/  IMAD.MOV.U32 R3, RZ, RZ, 0x0 ;  /* 0x00000000ff037424 */ /* 0x000fc800078e00ff */
[----:B0-----:R-:W-:Y:S05]  /*12d0*/  RET.REL.NODEC R2 `(_Z33quantized_matmul_kernel_optimizedPKaS0_Paiiifffiii) ;  /* 0xffffffec02487950 */ /* 0x001fea0003c3ffff */
.L_x_38:
        /* <DEDUP_REMOVED lines=10> */
.L_x_60:


//--------------------- .text._Z29quantized_matmul_kernel_basicPKaS0_Paiiifffiii --------------------------
	.section	.text._Z29quantized_matmul_kernel_basicPKaS0_Paiiifffiii,"ax",@progbits
	.align	128
        .global         _Z29quantized_matmul_kernel_basicPKaS0_Paiiifffiii
        .type           _Z29quantized_matmul_kernel_basicPKaS0_Paiiifffiii,@function
        .size           _Z29quantized_matmul_kernel_basicPKaS0_Paiiifffiii,(.L_x_61 - _Z29quantized_matmul_kernel_basicPKaS0_Paiiifffiii)
        .other          _Z29quantized_matmul_kernel_basicPKaS0_Paiiifffiii,@"STO_CUDA_ENTRY STV_DEFAULT"
_Z29quantized_matmul_kernel_basicPKaS0_Paiiifffiii:
.text._Z29quantized_matmul_kernel_basicPKaS0_Paiiifffiii:
[----:B------:R-:W-:Y:S01]  /*0000*/  LDC R1, c[0x0][0x37c] ;  /* 0x0000df00ff017b82 */ /* 0x000fe20000000800 */
[----:B------:R-:W0:Y:S07]  /*0010*/  S2R R5, SR_TID.X ;  /* 0x0000000000057919 */ /* 0x000e2e0000002100 */
[----:B------:R-:W0:Y:S01]  /*0020*/  S2UR UR4, SR_CTAID.X ;  /* 0x00000000000479c3 */ /* 0x000e220000002500 */
[----:B------:R-:W1:Y:S07]  /*0030*/  S2R R0, SR_TID.Y ;  /* 0x0000000000007919 */ /* 0x000e6e0000002200 */
[----:B------:R-:W0:Y:S08]  /*0040*/  LDC R6, c[0x0][0x360] ;  /* 0x0000d800ff067b82 */ /* 0x000e300000000800 */
[----:B------:R-:W1:Y:S08]  /*0050*/  S2UR UR5, SR_CTAID.Y ;  /* 0x00000000000579c3 */ /* 0x000e700000002600 */
[----:B------:R-:W1:Y:S08]  /*0060*/  LDC R7, c[0x0][0x364] ;  /* 0x0000d900ff077b82 */ /* 0x000e700000000800 */
[----:B------:R-:W2:Y:S01]  /*0070*/  LDC.64 R2, c[0x0][0x398] ;  /* 0x0000e600ff027b82 */ /* 0x000ea20000000a00 */
[----:B0-----:R-:W-:-:S02]  /*0080*/  IMAD R6, R6, UR4, R5 ;  /* 0x0000000406067c24 */ /* 0x001fc4000f8e0205 */
[----:B-1----:R-:W-:-:S03]  /*0090*/  IMAD R7, R7, UR5, R0 ;  /* 0x0000000507077c24 */ /* 0x002fc6000f8e0200 */
[----:B--2---:R-:W-:-:S04]  /*00a0*/  ISETP.GE.AND P0, PT, R6, R3, PT ;  /* 0x000000030600720c */ /* 0x004fc80003f06270 */
[----:B------:R-:W-:-:S13]  /*00b0*/  ISETP.GE.OR P0, PT, R7, R2, P0 ;  /* 0x000000020700720c */ /* 0x000fda0000706670 */
[----:B------:R-:W-:Y:S05]  /*00c0*/  @P0 EXIT ;  /* 0x000000000000094d */ /* 0x000fea0003800000 */
[----:B------:R-:W0:Y:S01]  /*00d0*/  LDCU UR5, c[0x0][0x3a0] ;  /* 0x00007400ff0577ac */ /* 0x000e220008000800 */
[----:B------:R-:W-:Y:S01]  /*00e0*/  IMAD.MOV.U32 R20, RZ, RZ, RZ ;  /* 0x000000ffff147224 */ /* 0x000fe200078e00ff */
[----:B------:R-:W1:Y:S01]  /*00f0*/  LDCU.64 UR8, c[0x0][0x358] ;  /* 0x00006b00ff0877ac */ /* 0x000e620008000a00 */
[----:B0-----:R-:W-:-:S09]  /*0100*/  UISETP.GE.AND UP0, UPT, UR5, 0x1, UPT ;  /* 0x000000010500788c */ /* 0x001fd2000bf06270 */
[----:B-1----:R-:W-:Y:S05]  /*0110*/  BRA.U !UP0, `(.L_x_39) ;  /* 0x0000000d08447547 */ /* 0x002fea000b800000 */
[----:B------:R-:W-:Y:S02]  /*0120*/  UISETP.GE.U32.AND UP1, UPT, UR5, 0x8, UPT ;  /* 0x000000080500788c */ /* 0x000fe4000bf26070 */
[----:B------:R-:W-:Y:S01]  /*0130*/  IMAD R17, R7, UR5, RZ ;  /* 0x0000000507117c24 */ /* 0x000fe2000f8e02ff */
[----:B------:R-:W-:Y:S01]  /*0140*/  ULOP3.LUT UR6, UR5, 0x7, URZ, 0xc0, !UPT ;  /* 0x0000000705067892 */ /* 0x000fe2000f8ec0ff */
[----:B------:R-:W-:Y:S01]  /*0150*/  IMAD.MOV.U32 R20, RZ, RZ, RZ ;  /* 0x000000ffff147224 */ /* 0x000fe200078e00ff */
[----:B------:R-:W-:Y:S02]  /*0160*/  UMOV UR4, URZ ;  /* 0x000000ff00047c82 */ /* 0x000fe40008000000 */
[----:B------:R-:W-:Y:S02]  /*0170*/  UISETP.NE.AND UP0, UPT, UR6, URZ, UPT ;  /* 0x000000ff0600728c */ /* 0x000fe4000bf05270 */
[----:B------:R-:W-:Y:S09]  /*0180*/  BRA.U !UP1, `(.L_x_40) ;  /* 0x0000000509807547 */ /* 0x000ff2000b800000 */
[----:B------:R-:W0:Y:S01]  /*0190*/  LDCU.64 UR10, c[0x0][0x380] ;  /* 0x00007000ff0a77ac */ /* 0x000e220008000a00 */
[----:B------:R-:W-:Y:S01]  /*01a0*/  SHF.R.S32.HI R19, RZ, 0x1f, R3 ;  /* 0x0000001fff137819 */ /* 0x000fe20000011403 */
[----:B------:R-:W-:Y:S01]  /*01b0*/  IMAD.MOV.U32 R20, RZ, RZ, RZ ;  /* 0x000000ffff147224 */ /* 0x000fe200078e00ff */
[----:B------:R-:W-:Y:S01]  /*01c0*/  ULOP3.LUT UR4, UR5, 0x7ffffff8, URZ, 0xc0, !UPT ;  /* 0x7ffffff805047892 */ /* 0x000fe2000f8ec0ff */
[----:B------:R-:W-:Y:S01]  /*01d0*/  IMAD.MOV.U32 R0, RZ, RZ, R6 ;  /* 0x000000ffff007224 */ /* 0x000fe200078e0006 */
[----:B------:R-:W1:Y:S01]  /*01e0*/  LDCU.64 UR12, c[0x0][0x3b0] ;  /* 0x00007600ff0c77ac */ /* 0x000e620008000a00 */
[----:B------:R-:W2:Y:S01]  /*01f0*/  LDCU.64 UR14, c[0x0][0x388] ;  /* 0x00007100ff0e77ac */ /* 0x000ea20008000a00 */
[----:B------:R-:W-:Y:S01]  /*0200*/  UIADD3 UR7, UPT, UPT, -UR4, URZ, URZ ;  /* 0x000000ff04077290 */ /* 0x000fe2000fffe1ff */
[----:B0-----:R-:W-:-:S04]  /*0210*/  IADD3 R4, P0, PT, R17, UR10, RZ ;  /* 0x0000000a11047c10 */ /* 0x001fc8000ff1e0ff */
[----:B------:R-:W-:-:S04]  /*0220*/  IADD3 R4, P1, PT, R4, 0x3, RZ ;  /* 0x0000000304047810 */ /* 0x000fc80007f3e0ff */
[----:B-12---:R-:W-:-:S09]  /*0230*/  IADD3.X R5, PT, PT, RZ, UR11, RZ, P1, P0 ;  /* 0x0000000bff057c10 */ /* 0x006fd20008fe04ff */
.L_x_41:
[C---:B------:R-:W-:Y:S01]  /*0240*/  IADD3 R8, P0, PT, R0.reuse, UR14, RZ ;  /* 0x0000000e00087c10 */ /* 0x040fe2000ff1e0ff */
[----:B------:R-:W2:Y:S03]  /*0250*/  LDG.E.U8.CONSTANT R18, desc[UR8][R4.64+-0x3] ;  /* 0xfffffd0804127981 */ /* 0x000ea6000c1e9100 */
[----:B------:R-:W-:Y:S01]  /*0260*/  LEA.HI.X.SX32 R9, R0, UR15, 0x1, P0 ;  /* 0x0000000f00097c11 */ /* 0x000fe200080f0eff */
[----:B------:R-:W3:Y:S01]  /*0270*/  LDG.E.U8.CONSTANT R23, desc[UR8][R4.64+-0x2] ;  /* 0xfffffe0804177981 */ /* 0x000ee2000c1e9100 */
[----:B------:R-:W-:-:S03]  /*0280*/  IADD3 R28, P0, PT, R8, R3, RZ ;  /* 0x00000003081c7210 */ /* 0x000fc60007f1e0ff */
[----:B------:R0:W4:Y:S02]  /*0290*/  LDG.E.U8.CONSTANT R16, desc[UR8][R8.64] ;  /* 0x0000000808107981 */ /* 0x000124000c1e9100 */
[C---:B------:R-:W-:Y:S01]  /*02a0*/  IMAD.X R29, R19.reuse, 0x1, R9, P0 ;  /* 0x00000001131d7824 */ /* 0x040fe200000e0609 */
[-C--:B------:R-:W-:Y:S01]  /*02b0*/  IADD3 R12, P0, PT, R28, R3.reuse, RZ ;  /* 0x000000031c0c7210 */ /* 0x080fe20007f1e0ff */
[----:B------:R-:W5:Y:S04]  /*02c0*/  LDG.E.U8.CONSTANT R22, desc[UR8][R4.64+-0x1] ;  /* 0xffffff0804167981 */ /* 0x000f68000c1e9100 */
[C---:B------:R-:W-:Y:S01]  /*02d0*/  IMAD.X R13, R19.reuse, 0x1, R29, P0 ;  /* 0x00000001130d7824 */ /* 0x040fe200000e061d */
[-C--:B------:R-:W-:Y:S01]  /*02e0*/  IADD3 R14, P0, PT, R12, R3.reuse, RZ ;  /* 0x000000030c0e7210 */ /* 0x080fe20007f1e0ff */
[----:B------:R-:W5:Y:S04]  /*02f0*/  LDG.E.U8.CONSTANT R2, desc[UR8][R28.64] ;  /* 0x000000081c027981 */ /* 0x000f68000c1e9100 */
[----:B------:R-:W-:Y:S01]  /*0300*/  IMAD.X R15, R19, 0x1, R13, P0 ;  /* 0x00000001130f7824 */ /* 0x000fe200000e060d */
[----:B------:R1:W5:Y:S01]  /*0310*/  LDG.E.U8.CONSTANT R21, desc[UR8][R12.64] ;  /* 0x000000080c157981 */ /* 0x000362000c1e9100 */
[----:B0-----:R-:W-:-:S03]  /*0320*/  IADD3 R8, P0, PT, R14, R3, RZ ;  /* 0x000000030e087210 */ /* 0x001fc60007f1e0ff */
[----:B------:R-:W5:Y:S02]  /*0330*/  LDG.E.U8.CONSTANT R26, desc[UR8][R4.64+0x1] ;  /* 0x00000108041a7981 */ /* 0x000f64000c1e9100 */
[C---:B------:R-:W-:Y:S01]  /*0340*/  IMAD.X R9, R19.reuse, 0x1, R15, P0 ;  /* 0x0000000113097824 */ /* 0x040fe200000e060f */
[-C--:B------:R-:W-:Y:S01]  /*0350*/  IADD3 R10, P0, PT, R8, R3.reuse, RZ ;  /* 0x00000003080a7210 */ /* 0x080fe20007f1e0ff */
[----:B------:R0:W5:Y:S04]  /*0360*/  LDG.E.U8.CONSTANT R24, desc[UR8][R14.64] ;  /* 0x000000080e187981 */ /* 0x000168000c1e9100 */
[----:B------:R-:W-:Y:S01]  /*0370*/  IMAD.X R11, R19, 0x1, R9, P0 ;  /* 0x00000001130b7824 */ /* 0x000fe200000e0609 */
[----:B------:R-:W5:Y:S01]  /*0380*/  LDG.E.U8.CONSTANT R25, desc[UR8][R4.64] ;  /* 0x0000000804197981 */ /* 0x000f62000c1e9100 */
[----:B-1----:R-:W-:-:S03]  /*0390*/  IADD3 R12, P0, PT, R10, R3, RZ ;  /* 0x000000030a0c7210 */ /* 0x002fc60007f1e0ff */
[----:B------:R-:W5:Y:S04]  /*03a0*/  LDG.E.U8.CONSTANT R8, desc[UR8][R8.64] ;  /* 0x0000000808087981 */ /* 0x000f68000c1e9100 */
[----:B------:R-:W5:Y:S01]  /*03b0*/  LDG.E.U8.CONSTANT R27, desc[UR8][R4.64+0x2] ;  /* 0x00000208041b7981 */ /* 0x000f62000c1e9100 */
[----:B------:R-:W-:-:S03]  /*03c0*/  IMAD.X R13, R19, 0x1, R11, P0 ;  /* 0x00000001130d7824 */ /* 0x000fc600000e060b */
[----:B------:R-:W5:Y:S01]  /*03d0*/  LDG.E.U8.CONSTANT R10, desc[UR8][R10.64] ;  /* 0x000000080a0a7981 */ /* 0x000f62000c1e9100 */
[----:B0-----:R-:W-:-:S03]  /*03e0*/  IADD3 R14, P0, PT, R12, R3, RZ ;  /* 0x000000030c0e7210 */ /* 0x001fc60007f1e0ff */
[----:B------:R-:W5:Y:S02]  /*03f0*/  LDG.E.U8.CONSTANT R28, desc[UR8][R4.64+0x3] ;  /* 0x00000308041c7981 */ /* 0x000f64000c1e9100 */
[----:B------:R-:W-:Y:S02]  /*0400*/  IMAD.X R15, R19, 0x1, R13, P0 ;  /* 0x00000001130f7824 */ /* 0x000fe400000e060d */
[----:B------:R-:W5:Y:S04]  /*0410*/  LDG.E.U8.CONSTANT R12, desc[UR8][R12.64] ;  /* 0x000000080c0c7981 */ /* 0x000f68000c1e9100 */
[----:B------:R-:W5:Y:S04]  /*0420*/  LDG.E.U8.CONSTANT R14, desc[UR8][R14.64] ;  /* 0x000000080e0e7981 */ /* 0x000f68000c1e9100 */
[----:B------:R0:W5:Y:S01]  /*0430*/  LDG.E.U8.CONSTANT R29, desc[UR8][R4.64+0x4] ;  /* 0x00000408041d7981 */ /* 0x000162000c1e9100 */
[----:B------:R-:W-:-:S04]  /*0440*/  UIADD3 UR7, UPT, UPT, UR7, 0x8, URZ ;  /* 0x0000000807077890 */ /* 0x000fc8000fffe0ff */
[----:B------:R-:W-:Y:S01]  /*0450*/  UISETP.NE.AND UP1, UPT, UR7, URZ, UPT ;  /* 0x000000ff0700728c */ /* 0x000fe2000bf25270 */
[----:B0-----:R-:W-:Y:S01]  /*0460*/  IADD3 R4, P0, PT, R4, 0x8, RZ ;  /* 0x0000000804047810 */ /* 0x001fe20007f1e0ff */
[----:B------:R-:W-:-:S04]  /*0470*/  IMAD R0, R3, 0x8, R0 ;  /* 0x0000000803007824 */ /* 0x000fc800078e0200 */
[----:B------:R-:W-:Y:S01]  /*0480*/  IMAD.X R5, RZ, RZ, R5, P0 ;  /* 0x000000ffff057224 */ /* 0x000fe200000e0605 */
[----:B--2---:R-:W-:Y:S02]  /*0490*/  PRMT R9, R18, 0x8880, RZ ;  /* 0x0000888012097816 */ /* 0x004fe400000000ff */
[----:B----4-:R-:W-:-:S03]  /*04a0*/  PRMT R11, R16, 0x8880, RZ ;  /* 0x00008880100b7816 */ /* 0x010fc600000000ff */
[----:B------:R-:W-:Y:S01]  /*04b0*/  VIADD R9, R9, -UR12 ;  /* 0x8000000c09097c36 */ /* 0x000fe20008000000 */
[----:B---3--:R-:W-:Y:S01]  /*04c0*/  PRMT R23, R23, 0x8880, RZ ;  /* 0x0000888017177816 */ /* 0x008fe200000000ff */
[----:B------:R-:W-:-:S04]  /*04d0*/  VIADD R11, R11, -UR13 ;  /* 0x8000000d0b0b7c36 */ /* 0x000fc80008000000 */
[----:B------:R-:W-:Y:S01]  /*04e0*/  IMAD R20, R9, R11, R20 ;  /* 0x0000000b09147224 */ /* 0x000fe200078e0214 */
[----:B-----5:R-:W-:Y:S01]  /*04f0*/  PRMT R11, R2, 0x8880, RZ ;  /* 0x00008880020b7816 */ /* 0x020fe200000000ff */
[----:B------:R-:W-:Y:S01]  /*0500*/  IMAD.MOV.U32 R2, RZ, RZ, R23 ;  /* 0x000000ffff027224 */ /* 0x000fe200078e0017 */
[----:B------:R-:W-:-:S03]  /*0510*/  PRMT R21, R21, 0x8880, RZ ;  /* 0x0000888015157816 */ /* 0x000fc600000000ff */
[----:B------:R-:W-:Y:S01]  /*0520*/  VIADD R9, R2, -UR12 ;  /* 0x8000000c02097c36 */ /* 0x000fe20008000000 */
[----:B------:R-:W-:Y:S01]  /*0530*/  PRMT R13, R22, 0x8880, RZ ;  /* 0x00008880160d7816 */ /* 0x000fe200000000ff */
[----:B------:R-:W-:Y:S02]  /*0540*/  VIADD R11, R11, -UR13 ;  /* 0x8000000d0b0b7c36 */ /* 0x000fe40008000000 */
[----:B------:R-:W-:Y:S01]  /*0550*/  IMAD.MOV.U32 R2, RZ, RZ, R21 ;  /* 0x000000ffff027224 */ /* 0x000fe200078e0015 */
[----:B------:R-:W-:Y:S01]  /*0560*/  PRMT R26, R26, 0x8880, RZ ;  /* 0x000088801a1a7816 */ /* 0x000fe200000000ff */
[----:B------:R-:W-:Y:S02]  /*0570*/  VIADD R13, R13, -UR12 ;  /* 0x8000000c0d0d7c36 */ /* 0x000fe40008000000 */
[----:B------:R-:W-:Y:S02]  /*0580*/  VIADD R15, R2, -UR13 ;  /* 0x8000000d020f7c36 */ /* 0x000fe40008000000 */
[----:B------:R-:W-:Y:S01]  /*0590*/  IMAD R2, R9, R11, R20 ;  /* 0x0000000b09027224 */ /* 0x000fe200078e0214 */
[----:B------:R-:W-:-:S02]  /*05a0*/  PRMT R11, R24, 0x8880, RZ ;  /* 0x00008880180b7816 */ /* 0x000fc400000000ff */
[----:B------:R-:W-:Y:S01]  /*05b0*/  PRMT R9, R25, 0x8880, RZ ;  /* 0x0000888019097816 */ /* 0x000fe200000000ff */
[----:B------:R-:W-:Y:S01]  /*05c0*/  IMAD R2, R13, R15, R2 ;  /* 0x0000000f0d027224 */ /* 0x000fe200078e0202 */
[----:B------:R-:W-:Y:S01]  /*05d0*/  PRMT R15, R8, 0x8880, RZ ;  /* 0x00008880080f7816 */ /* 0x000fe200000000ff */
[----:B------:R-:W-:Y:S02]  /*05e0*/  IMAD.MOV.U32 R8, RZ, RZ, R26 ;  /* 0x000000ffff087224 */ /* 0x000fe400078e001a */
[----:B------:R-:W-:Y:S01]  /*05f0*/  VIADD R9, R9, -UR12 ;  /* 0x8000000c09097c36 */ /* 0x000fe20008000000 */
[----:B------:R-:W-:Y:S01]  /*0600*/  PRMT R27, R27, 0x8880, RZ ;  /* 0x000088801b1b7816 */ /* 0x000fe200000000ff */
[----:B------:R-:W-:Y:S01]  /*0610*/  VIADD R11, R11, -UR13 ;  /* 0x8000000d0b0b7c36 */ /* 0x000fe20008000000 */
[----:B------:R-:W-:Y:S01]  /*0620*/  PRMT R16, R10, 0x8880, RZ ;  /* 0x000088800a107816 */ /* 0x000fe200000000ff */
[----:B------:R-:W-:Y:S02]  /*0630*/  VIADD R13, R8, -UR12 ;  /* 0x8000000c080d7c36 */ /* 0x000fe40008000000 */
[----:B------:R-:W-:-:S02]  /*0640*/  IMAD.MOV.U32 R10, RZ, RZ, R27 ;  /* 0x000000ffff0a7224 */ /* 0x000fc400078e001b */
[----:B------:R-:W-:Y:S02]  /*0650*/  VIADD R15, R15, -UR13 ;  /* 0x8000000d0f0f7c36 */ /* 0x000fe40008000000 */
[----:B------:R-:W-:Y:S02]  /*0660*/  IMAD.MOV.U32 R8, RZ, RZ, R16 ;  /* 0x000000ffff087224 */ /* 0x000fe400078e0010 */
[----:B------:R-:W-:Y:S01]  /*0670*/  IMAD R2, R9, R11, R2 ;  /* 0x0000000b09027224 */ /* 0x000fe200078e0202 */
[----:B------:R-:W-:Y:S01]  /*0680*/  PRMT R28, R28, 0x8880, RZ ;  /* 0x000088801c1c7816 */ /* 0x000fe200000000ff */
[----:B------:R-:W-:Y:S02]  /*0690*/  VIADD R9, R10, -UR12 ;  /* 0x8000000c0a097c36 */ /* 0x000fe40008000000 */
[----:B------:R-:W-:Y:S02]  /*06a0*/  VIADD R8, R8, -UR13 ;  /* 0x8000000d08087c36 */ /* 0x000fe40008000000 */
[----:B------:R-:W-:Y:S01]  /*06b0*/  IMAD R2, R13, R15, R2 ;  /* 0x0000000f0d027224 */ /* 0x000fe200078e0202 */
[----:B------:R-:W-:-:S02]  /*06c0*/  PRMT R10, R12, 0x8880, RZ ;  /* 0x000088800c0a7816 */ /* 0x000fc400000000ff */
[----:B------:R-:W-:Y:S01]  /*06d0*/  PRMT R14, R14, 0x8880, RZ ;  /* 0x000088800e0e7816 */ /* 0x000fe200000000ff */
[----:B------:R-:W-:Y:S02]  /*06e0*/  IMAD R2, R9, R8, R2 ;  /* 0x0000000809027224 */ /* 0x000fe400078e0202 */
[----:B------:R-:W-:Y:S01]  /*06f0*/  IMAD.MOV.U32 R8, RZ, RZ, R28 ;  /* 0x000000ffff087224 */ /* 0x000fe200078e001c */
[----:B------:R-:W-:Y:S01]  /*0700*/  PRMT R11, R29, 0x8880, RZ ;  /* 0x000088801d0b7816 */ /* 0x000fe200000000ff */
[----:B------:R-:W-:Y:S02]  /*0710*/  VIADD R10, R10, -UR13 ;  /* 0x8000000d0a0a7c36 */ /* 0x000fe40008000000 */
[----:B------:R-:W-:Y:S02]  /*0720*/  VIADD R9, R8, -UR12 ;  /* 0x8000000c08097c36 */ /* 0x000fe40008000000 */
[----:B------:R-:W-:Y:S02]  /*0730*/  IMAD.MOV.U32 R8, RZ, RZ, R14 ;  /* 0x000000ffff087224 */ /* 0x000fe400078e000e */
[----:B------:R-:W-:-:S02]  /*0740*/  VIADD R11, R11, -UR12 ;  /* 0x8000000c0b0b7c36 */ /* 0x000fc40008000000 */
[----:B------:R-:W-:Y:S02]  /*0750*/  VIADD R8, R8, -UR13 ;  /* 0x8000000d08087c36 */ /* 0x000fe40008000000 */
[----:B------:R-:W-:-:S04]  /*0760*/  IMAD R2, R9, R10, R2 ;  /* 0x0000000a09027224 */ /* 0x000fc800078e0202 */
[----:B------:R-:W-:Y:S01]  /*0770*/  IMAD R20, R11, R8, R2 ;  /* 0x000000080b147224 */ /* 0x000fe200078e0202 */
[----:B------:R-:W-:Y:S06]  /*0780*/  BRA.U UP1, `(.L_x_41) ;  /* 0xfffffff901ac7547 */ /* 0x000fec000b83ffff */
.L_x_40:
[----:B------:R-:W-:Y:S05]  /*0790*/  BRA.U !UP0, `(.L_x_42) ;  /* 0x0000000508a07547 */ /* 0x000fea000b800000 */
[----:B------:R-:W-:Y:S02]  /*07a0*/  UISETP.GE.U32.AND UP0, UPT, UR6, 0x4, UPT ;  /* 0x000000040600788c */ /* 0x000fe4000bf06070 */
[----:B------:R-:W-:-:S04]  /*07b0*/  ULOP3.LUT UR7, UR5, 0x3, URZ, 0xc0, !UPT ;  /* 0x0000000305077892 */ /* 0x000fc8000f8ec0ff */
[----:B------:R-:W-:-:S03]  /*07c0*/  UISETP.NE.AND UP1, UPT, UR7, URZ, UPT ;  /* 0x000000ff0700728c */ /* 0x000fc6000bf25270 */
[----:B------:R-:W-:Y:S08]  /*07d0*/  BRA.U !UP0, `(.L_x_43) ;  /* 0x0000000108c87547 */ /* 0x000ff0000b800000 */
[----:B------:R-:W0:Y:S01]  /*07e0*/  LDC.64 R4, c[0x0][0x380] ;  /* 0x0000e000ff047b82 */ /* 0x000e220000000a00 */
[----:B------:R-:W-:Y:S01]  /*07f0*/  VIADD R15, R17, UR4 ;  /* 0x00000004110f7c36 */ /* 0x000fe20008000000 */
[----:B------:R-:W-:Y:S01]  /*0800*/  SHF.R.S32.HI R9, RZ, 0x1f, R3 ;  /* 0x0000001fff097819 */ /* 0x000fe20000011403 */
[----:B------:R-:W-:Y:S01]  /*0810*/  IMAD R0, R3, UR4, R6 ;  /* 0x0000000403007c24 */ /* 0x000fe2000f8e0206 */
[----:B------:R-:W1:Y:S04]  /*0820*/  LDCU.64 UR10, c[0x0][0x3b0] ;  /* 0x00007600ff0a77ac */ /* 0x000e680008000a00 */
[----:B------:R-:W2:Y:S01]  /*0830*/  LDC.64 R12, c[0x0][0x388] ;  /* 0x0000e200ff0c7b82 */ /* 0x000ea20000000a00 */
[----:B0-----:R-:W-:-:S05]  /*0840*/  IADD3 R14, P0, PT, R15, R4, RZ ;  /* 0x000000040f0e7210 */ /* 0x001fca0007f1e0ff */
[----:B------:R-:W-:Y:S01]  /*0850*/  IMAD.X R15, RZ, RZ, R5, P0 ;  /* 0x000000ffff0f7224 */ /* 0x000fe200000e0605 */
[----:B--2---:R-:W-:-:S04]  /*0860*/  IADD3 R12, P1, PT, R0, R12, RZ ;  /* 0x0000000c000c7210 */ /* 0x004fc80007f3e0ff */
[----:B------:R-:W2:Y:S01]  /*0870*/  LDG.E.U8.CONSTANT R14, desc[UR8][R14.64] ;  /* 0x000000080e0e7981 */ /* 0x000ea2000c1e9100 */
[----:B------:R-:W-:Y:S02]  /*0880*/  LEA.HI.X.SX32 R13, R0, R13, 0x1, P1 ;  /* 0x0000000d000d7211 */ /* 0x000fe400008f0eff */
[----:B------:R-:W-:Y:S02]  /*0890*/  IADD3 R4, P0, P1, R4, UR4, R17 ;  /* 0x0000000404047c10 */ /* 0x000fe4000f91e011 */
[----:B------:R-:W-:Y:S01]  /*08a0*/  IADD3 R18, P2, PT, R12, R3, RZ ;  /* 0x000000030c127210 */ /* 0x000fe20007f5e0ff */
[----:B------:R-:W3:Y:S01]  /*08b0*/  LDG.E.U8.CONSTANT R0, desc[UR8][R12.64] ;  /* 0x000000080c007981 */ /* 0x000ee2000c1e9100 */
[----:B------:R-:W-:Y:S02]  /*08c0*/  IADD3.X R5, PT, PT, RZ, R5, RZ, P0, P1 ;  /* 0x00000005ff057210 */ /* 0x000fe400007e24ff */
[----:B------:R-:W-:Y:S01]  /*08d0*/  IADD3 R10, P0, PT, R18, R3, RZ ;  /* 0x00000003120a7210 */ /* 0x000fe20007f1e0ff */
[----:B------:R-:W-:-:S02]  /*08e0*/  IMAD.X R19, R9, 0x1, R13, P2 ;  /* 0x0000000109137824 */ /* 0x000fc400010e060d */
[----:B------:R-:W4:Y:S02]  /*08f0*/  LDG.E.U8.CONSTANT R16, desc[UR8][R4.64+0x1] ;  /* 0x0000010804107981 */ /* 0x000f24000c1e9100 */
[C---:B------:R-:W-:Y:S01]  /*0900*/  IMAD.X R11, R9.reuse, 0x1, R19, P0 ;  /* 0x00000001090b7824 */ /* 0x040fe200000e0613 */
[----:B------:R-:W-:Y:S01]  /*0910*/  IADD3 R8, P0, PT, R10, R3, RZ ;  /* 0x000000030a087210 */ /* 0x000fe20007f1e0ff */
[----:B------:R-:W5:Y:S04]  /*0920*/  LDG.E.U8.CONSTANT R18, desc[UR8][R18.64] ;  /* 0x0000000812127981 */ /* 0x000f68000c1e9100 */
[----:B------:R-:W-:Y:S01]  /*0930*/  IMAD.X R9, R9, 0x1, R11, P0 ;  /* 0x0000000109097824 */ /* 0x000fe200000e060b */
[----:B------:R-:W5:Y:S04]  /*0940*/  LDG.E.U8.CONSTANT R10, desc[UR8][R10.64] ;  /* 0x000000080a0a7981 */ /* 0x000f68000c1e9100 */
[----:B------:R-:W5:Y:S04]  /*0950*/  LDG.E.U8.CONSTANT R12, desc[UR8][R4.64+0x2] ;  /* 0x00000208040c7981 */ /* 0x000f68000c1e9100 */
[----:B------:R5:W5:Y:S04]  /*0960*/  LDG.E.U8.CONSTANT R15, desc[UR8][R4.64+0x3] ;  /* 0x00000308040f7981 */ /* 0x000b68000c1e9100 */
[----:B------:R0:W5:Y:S01]  /*0970*/  LDG.E.U8.CONSTANT R8, desc[UR8][R8.64] ;  /* 0x0000000808087981 */ /* 0x000162000c1e9100 */
[----:B------:R-:W-:Y:S01]  /*0980*/  UIADD3 UR4, UPT, UPT, UR4, 0x4, URZ ;  /* 0x0000000404047890 */ /* 0x000fe2000fffe0ff */
[----:B---3--:R-:W-:-:S02]  /*0990*/  PRMT R2, R0, 0x8880, RZ ;  /* 0x0000888000027816 */ /* 0x008fc400000000ff */
[----:B--2---:R-:W-:-:S05]  /*09a0*/  PRMT R0, R14, 0x8880, RZ ;  /* 0x000088800e007816 */ /* 0x004fca00000000ff */
[----:B-1----:R-:W-:Y:S01]  /*09b0*/  VIADD R13, R0, -UR10 ;  /* 0x8000000a000d7c36 */ /* 0x002fe20008000000 */
[----:B----4-:R-:W-:Y:S01]  /*09c0*/  PRMT R0, R16, 0x8880, RZ ;  /* 0x0000888010007816 */ /* 0x010fe200000000ff */
[----:B------:R-:W-:Y:S01]  /*09d0*/  VIADD R2, R2, -UR11 ;  /* 0x8000000b02027c36 */ /* 0x000fe20008000000 */
[----:B-----5:R-:W-:Y:S02]  /*09e0*/  PRMT R4, R18, 0x8880, RZ ;  /* 0x0000888012047816 */ /* 0x020fe400000000ff */
[----:B------:R-:W-:Y:S01]  /*09f0*/  PRMT R10, R10, 0x8880, RZ ;  /* 0x000088800a0a7816 */ /* 0x000fe200000000ff */
[----:B------:R-:W-:Y:S02]  /*0a00*/  VIADD R5, R0, -UR10 ;  /* 0x8000000a00057c36 */ /* 0x000fe40008000000 */
[----:B------:R-:W-:Y:S01]  /*0a10*/  IMAD R2, R13, R2, R20 ;  /* 0x000000020d027224 */ /* 0x000fe200078e0214 */
[----:B0-----:R-:W-:Y:S01]  /*0a20*/  PRMT R9, R12, 0x8880, RZ ;  /* 0x000088800c097816 */ /* 0x001fe200000000ff */
[----:B------:R-:W-:Y:S01]  /*0a30*/  VIADD R4, R4, -UR11 ;  /* 0x8000000b04047c36 */ /* 0x000fe20008000000 */
[----:B------:R-:W-:-:S02]  /*0a40*/  MOV R0, R10 ;  /* 0x0000000a00007202 */ /* 0x000fc40000000f00 */
[----:B------:R-:W-:Y:S02]  /*0a50*/  PRMT R15, R15, 0x8880, RZ ;  /* 0x000088800f0f7816 */ /* 0x000fe400000000ff */
[----:B------:R-:W-:-:S03]  /*0a60*/  PRMT R11, R8, 0x8880, RZ ;  /* 0x00008880080b7816 */ /* 0x000fc600000000ff */
[----:B------:R-:W-:Y:S02]  /*0a70*/  IMAD.MOV.U32 R8, RZ, RZ, R15 ;  /* 0x000000ffff087224 */ /* 0x000fe400078e000f */
[----:B------:R-:W-:Y:S02]  /*0a80*/  VIADD R9, R9, -UR10 ;  /* 0x8000000a09097c36 */ /* 0x000fe40008000000 */
[----:B------:R-:W-:Y:S02]  /*0a90*/  IMAD.MOV.U32 R10, RZ, RZ, R11 ;  /* 0x000000ffff0a7224 */ /* 0x000fe400078e000b */
[----:B------:R-:W-:Y:S02]  /*0aa0*/  VIADD R0, R0, -UR11 ;  /* 0x8000000b00007c36 */ /* 0x000fe40008000000 */
[----:B------:R-:W-:Y:S02]  /*0ab0*/  IMAD R2, R5, R4, R2 ;  /* 0x0000000405027224 */ /* 0x000fe400078e0202 */
[----:B------:R-:W-:-:S02]  /*0ac0*/  VIADD R5, R8, -UR10 ;  /* 0x8000000a08057c36 */ /* 0x000fc40008000000 */
[----:B------:R-:W-:Y:S02]  /*0ad0*/  VIADD R10, R10, -UR11 ;  /* 0x8000000b0a0a7c36 */ /* 0x000fe40008000000 */
[----:B------:R-:W-:-:S04]  /*0ae0*/  IMAD R0, R9, R0, R2 ;  /* 0x0000000009007224 */ /* 0x000fc800078e0202 */
[----:B------:R-:W-:-:S07]  /*0af0*/  IMAD R20, R5, R10, R0 ;  /* 0x0000000a05147224 */ /* 0x000fce00078e0200 */
.L_x_43:
[----:B------:R-:W-:Y:S05]  /*0b00*/  BRA.U !UP1, `(.L_x_42) ;  /* 0x0000000109c47547 */ /* 0x000fea000b800000 */
[----:B------:R-:W-:Y:S02]  /*0b10*/  UISETP.NE.AND UP0, UPT, UR7, 0x1, UPT ;  /* 0x000000010700788c */ /* 0x000fe4000bf05270 */
[----:B------:R-:W-:-:S04]  /*0b20*/  ULOP3.LUT UR5, UR5, 0x1, URZ, 0xc0, !UPT ;  /* 0x0000000105057892 */ /* 0x000fc8000f8ec0ff */
[----:B------:R-:W-:-:S03]  /*0b30*/  UISETP.NE.U32.AND UP1, UPT, UR5, 0x1, UPT ;  /* 0x000000010500788c */ /* 0x000fc6000bf25070 */
[----:B------:R-:W-:Y:S08]  /*0b40*/  BRA.U !UP0, `(.L_x_44) ;  /* 0x0000000108747547 */ /* 0x000ff0000b800000 */
[----:B------:R-:W0:Y:S01]  /*0b50*/  LDC.64 R10, c[0x0][0x380] ;  /* 0x0000e000ff0a7b82 */ /* 0x000e220000000a00 */
[----:B------:R-:W-:Y:S01]  /*0b60*/  VIADD R5, R17, UR4 ;  /* 0x0000000411057c36 */ /* 0x000fe20008000000 */
[----:B------:R-:W1:Y:S01]  /*0b70*/  LDCU.64 UR6, c[0x0][0x3b0] ;  /* 0x00007600ff0677ac */ /* 0x000e620008000a00 */
[----:B------:R-:W-:-:S05]  /*0b80*/  IMAD R0, R3, UR4, R6 ;  /* 0x0000000403007c24 */ /* 0x000fca000f8e0206 */
[----:B------:R-:W2:Y:S01]  /*0b90*/  LDC.64 R8, c[0x0][0x388] ;  /* 0x0000e200ff087b82 */ /* 0x000ea20000000a00 */
[----:B0-----:R-:W-:Y:S02]  /*0ba0*/  IADD3 R4, P2, PT, R5, R10, RZ ;  /* 0x0000000a05047210 */ /* 0x001fe40007f5e0ff */
[----:B------:R-:W-:-:S03]  /*0bb0*/  IADD3 R10, P0, P1, R10, UR4, R17 ;  /* 0x000000040a0a7c10 */ /* 0x000fc6000f91e011 */
[----:B------:R-:W-:Y:S01]  /*0bc0*/  IMAD.X R5, RZ, RZ, R11, P2 ;  /* 0x000000ffff057224 */ /* 0x000fe200010e060b */
[----:B------:R-:W-:Y:S02]  /*0bd0*/  IADD3.X R11, PT, PT, RZ, R11, RZ, P0, P1 ;  /* 0x0000000bff0b7210 */ /* 0x000fe400007e24ff */
[C---:B--2---:R-:W-:Y:S02]  /*0be0*/  IADD3 R8, P3, PT, R0.reuse, R8, RZ ;  /* 0x0000000800087210 */ /* 0x044fe40007f7e0ff */
[----:B------:R-:W2:Y:S02]  /*0bf0*/  LDG.E.U8.CONSTANT R4, desc[UR8][R4.64] ;  /* 0x0000000804047981 */ /* 0x000ea4000c1e9100 */
[----:B------:R-:W-:Y:S02]  /*0c00*/  LEA.HI.X.SX32 R9, R0, R9, 0x1, P3 ;  /* 0x0000000900097211 */ /* 0x000fe400018f0eff */
[----:B------:R-:W-:Y:S01]  /*0c10*/  IADD3 R12, P2, PT, R8, R3, RZ ;  /* 0x00000003080c7210 */ /* 0x000fe20007f5e0ff */
[----:B------:R-:W3:Y:S03]  /*0c20*/  LDG.E.U8.CONSTANT R10, desc[UR8][R10.64+0x1] ;  /* 0x000001080a0a7981 */ /* 0x000ee6000c1e9100 */
[----:B------:R-:W-:Y:S01]  /*0c30*/  LEA.HI.X.SX32 R13, R3, R9, 0x1, P2 ;  /* 0x00000009030d7211 */ /* 0x000fe200010f0eff */
[----:B------:R-:W4:Y:S04]  /*0c40*/  LDG.E.U8.CONSTANT R8, desc[UR8][R8.64] ;  /* 0x0000000808087981 */ /* 0x000f28000c1e9100 */
[----:B------:R-:W5:Y:S01]  /*0c50*/  LDG.E.U8.CONSTANT R12, desc[UR8][R12.64] ;  /* 0x000000080c0c7981 */ /* 0x000f62000c1e9100 */
[----:B------:R-:W-:Y:S01]  /*0c60*/  UIADD3 UR4, UPT, UPT, UR4, 0x2, URZ ;  /* 0x0000000204047890 */ /* 0x000fe2000fffe0ff */
[----:B--2---:R-:W-:-:S02]  /*0c70*/  PRMT R0, R4, 0x8880, RZ ;  /* 0x0000888004007816 */ /* 0x004fc400000000ff */
[----:B---3--:R-:W-:Y:S02]  /*0c80*/  PRMT R4, R10, 0x8880, RZ ;  /* 0x000088800a047816 */ /* 0x008fe400000000ff */
[----:B----4-:R-:W-:Y:S02]  /*0c90*/  PRMT R2, R8, 0x8880, RZ ;  /* 0x0000888008027816 */ /* 0x010fe400000000ff */
[----:B-----5:R-:W-:Y:S01]  /*0ca0*/  PRMT R14, R12, 0x8880, RZ ;  /* 0x000088800c0e7816 */ /* 0x020fe200000000ff */
[----:B-1----:R-:W-:Y:S02]  /*0cb0*/  VIADD R5, R0, -UR6 ;  /* 0x8000000600057c36 */ /* 0x002fe40008000000 */
[----:B------:R-:W-:Y:S02]  /*0cc0*/  VIADD R2, R2, -UR7 ;  /* 0x8000000702027c36 */ /* 0x000fe40008000000 */
[----:B------:R-:W-:Y:S02]  /*0cd0*/  IMAD.MOV.U32 R0, RZ, RZ, R14 ;  /* 0x000000ffff007224 */ /* 0x000fe400078e000e */
[----:B------:R-:W-:-:S02]  /*0ce0*/  VIADD R9, R4, -UR6 ;  /* 0x8000000604097c36 */ /* 0x000fc40008000000 */
[----:B------:R-:W-:Y:S02]  /*0cf0*/  VIADD R0, R0, -UR7 ;  /* 0x8000000700007c36 */ /* 0x000fe40008000000 */
[----:B------:R-:W-:-:S04]  /*0d00*/  IMAD R2, R5, R2, R20 ;  /* 0x0000000205027224 */ /* 0x000fc800078e0214 */
[----:B------:R-:W-:-:S07]  /*0d10*/  IMAD R20, R9, R0, R2 ;  /* 0x0000000009147224 */ /* 0x000fce00078e0202 */
.L_x_44:
[----:B------:R-:W-:Y:S05]  /*0d20*/  BRA.U UP1, `(.L_x_42) ;  /* 0x00000001013c7547 */ /* 0x000fea000b800000 */
[----:B------:R-:W0:Y:S01]  /*0d30*/  LDCU.128 UR12, c[0x0][0x380] ;  /* 0x00007000ff0c77ac */ /* 0x000e220008000c00 */
[----:B------:R-:W-:Y:S02]  /*0d40*/  VIADD R2, R17, UR4 ;  /* 0x0000000411027c36 */ /* 0x000fe40008000000 */
[----:B------:R-:W-:Y:S01]  /*0d50*/  IMAD R0, R3, UR4, R6 ;  /* 0x0000000403007c24 */ /* 0x000fe2000f8e0206 */
[----:B------:R-:W1:Y:S02]  /*0d60*/  LDCU.64 UR4, c[0x0][0x3b0] ;  /* 0x00007600ff0477ac */ /* 0x000e640008000a00 */
[----:B0-----:R-:W-:Y:S02]  /*0d70*/  IADD3 R2, P0, PT, R2, UR12, RZ ;  /* 0x0000000c02027c10 */ /* 0x001fe4000ff1e0ff */
[----:B------:R-:W-:-:S03]  /*0d80*/  IADD3 R4, P1, PT, R0, UR14, RZ ;  /* 0x0000000e00047c10 */ /* 0x000fc6000ff3e0ff */
[----:B------:R-:W-:Y:S01]  /*0d90*/  IMAD.X R3, RZ, RZ, UR13, P0 ;  /* 0x0000000dff037e24 */ /* 0x000fe200080e06ff */
[----:B------:R-:W-:-:S04]  /*0da0*/  LEA.HI.X.SX32 R5, R0, UR15, 0x1, P1 ;  /* 0x0000000f00057c11 */ /* 0x000fc800088f0eff */
[----:B------:R-:W2:Y:S04]  /*0db0*/  LDG.E.U8.CONSTANT R2, desc[UR8][R2.64] ;  /* 0x0000000802027981 */ /* 0x000ea8000c1e9100 */
[----:B------:R-:W3:Y:S01]  /*0dc0*/  LDG.E.U8.CONSTANT R4, desc[UR8][R4.64] ;  /* 0x0000000804047981 */ /* 0x000ee2000c1e9100 */
[----:B--2---:R-:W-:Y:S02]  /*0dd0*/  PRMT R0, R2, 0x8880, RZ ;  /* 0x0000888002007816 */ /* 0x004fe400000000ff */
[----:B---3--:R-:W-:-:S03]  /*0de0*/  PRMT R8, R4, 0x8880, RZ ;  /* 0x0000888004087816 */ /* 0x008fc600000000ff */
[----:B-1----:R-:W-:Y:S02]  /*0df0*/  VIADD R9, R0, -UR4 ;  /* 0x8000000400097c36 */ /* 0x002fe40008000000 */
[----:B------:R-:W-:-:S04]  /*0e00*/  VIADD R8, R8, -UR5 ;  /* 0x8000000508087c36 */ /* 0x000fc80008000000 */
[----:B------:R-:W-:-:S07]  /*0e10*/  IMAD R20, R9, R8, R20 ;  /* 0x0000000809147224 */ /* 0x000fce00078e0214 */
.L_x_42:
[----:B------:R-:W-:-:S07]  /*0e20*/  I2FP.F32.S32 R20, R20 ;  /* 0x0000001400147245 */ /* 0x000fce0000201400 */
.L_x_39:
        /* <DEDUP_REMOVED lines=12> */
[----:B------:R-:W-:Y:S05]  /*0ef0*/  CALL.REL.NOINC `($__internal_2_$__cuda_sm3x_div_rn_noftz_f32_slowpath) ;  /* 0x0000000000b07944 */ /* 0x000fea0003c00000 */
[----:B------:R-:W-:-:S07]  /*0f00*/  IMAD.MOV.U32 R3, RZ, RZ, R0 ;  /* 0x000000ffff037224 */ /* 0x000fce00078e0000 */
.L_x_45:
        /* <DEDUP_REMOVED lines=29> */
.L_x_49:
[----:B------:R-:W-:Y:S05]  /*10e0*/  BSYNC.RECONVERGENT B1 ;  /* 0x0000000000017941 */ /* 0x000fea0003800200 */
.L_x_48:
[----:B------:R-:W-:-:S04]  /*10f0*/  IMAD.IADD R0, R4, 0x1, R3 ;  /* 0x0000000104007824 */ /* 0x000fc800078e0203 */
[----:B------:R-:W-:-:S07]  /*1100*/  @!P1 IMAD.MOV R0, RZ, RZ, -R0 ;  /* 0x000000ffff009224 */ /* 0x000fce00078e0a00 */
.L_x_47:
[----:B------:R-:W-:Y:S05]  /*1110*/  BSYNC.RECONVERGENT B0 ;  /* 0x0000000000007941 */ /* 0x000fea0003800200 */
.L_x_46:
        /* <DEDUP_REMOVED lines=10> */
        .weak           $__internal_2_$__cuda_sm3x_div_rn_noftz_f32_slowpath
        .type           $__internal_2_$__cuda_sm3x_div_rn_noftz_f32_slowpath,@function
        .size           $__internal_2_$__cuda_sm3x_div_rn_noftz_f32_slowpath,(.L_x_61 - $__internal_2_$__cuda_sm3x_div_rn_noftz_f32_slowpath)
$__internal_2_$__cuda_sm3x_div_rn_noftz_f32_slowpath:
        /* <DEDUP_REMOVED lines=36> */
.L_x_50:
[----:B------:R-:W-:Y:S01]  /*1400*/  LEA R0, R5, 0xc0800000, 0x17 ;  /* 0xc080000005007811 */ /* 0x000fe200078eb8ff */
[----:B------:R-:W-:-:S04]  /*1410*/  VIADD R4, R4, 0xffffff81 ;  /* 0xffffff8104047836 */ /* 0x000fc80000000000 */
[----:B------:R-:W-:Y:S01]  /*1420*/  IMAD.IADD R9, R9, 0x1, -R0 ;  /* 0x0000000109097824 */ /* 0x000fe200078e0a00 */
[C---:B------:R-:W-:Y:S01]  /*1430*/  IADD3 R5, PT, PT, R4.reuse, 0x7f, -R5 ;  /* 0x0000007f04057810 */ /* 0x040fe20007ffe805 */
[----:B------:R-:W-:Y:S02]  /*1440*/  IMAD R0, R4, -0x800000, R8 ;  /* 0xff80000004007824 */ /* 0x000fe400078e0208 */
[----:B------:R-:W0:Y:S01]  /*1450*/  MUFU.RCP R3, R9 ;  /* 0x0000000900037308 */ /* 0x000e220000001000 */
[----:B------:R-:W-:Y:S01]  /*1460*/  FADD.FTZ R11, -R9, -RZ ;  /* 0x800000ff090b7221 */ /* 0x000fe20000010100 */
[----:B------:R-:W-:-:S03]  /*1470*/  IMAD.IADD R5, R5, 0x1, R10 ;  /* 0x0000000105057824 */ /* 0x000fc600078e020a */
        /* <DEDUP_REMOVED lines=21> */
[CCC-:B------:R-:W-:Y:S01]  /*15d0*/  FFMA.RM R4, R12.reuse, R8.reuse, R13.reuse ;  /* 0x000000080c047223 */ /* 0x1c0fe2000000400d */
[C---:B------:R-:W-:Y:S02]  /*15e0*/  ISETP.NE.AND P2, PT, R9.reuse, RZ, PT ;  /* 0x000000ff0900720c */ /* 0x040fe40003f45270 */
[----:B------:R-:W-:Y:S02]  /*15f0*/  ISETP.NE.AND P1, PT, R9, RZ, PT ;  /* 0x000000ff0900720c */ /* 0x000fe40003f25270 */
[----:B------:R-:W-:Y:S01]  /*1600*/  LOP3.LUT R5, R3, 0x7fffff, RZ, 0xc0, !PT ;  /* 0x007fffff03057812 */ /* 0x000fe200078ec0ff */
[----:B------:R-:W-:Y:S01]  /*1610*/  FFMA.RP R3, R12, R8, R13 ;  /* 0x000000080c037223 */ /* 0x000fe2000000800d */
[----:B------:R-:W-:Y:S02]  /*1620*/  VIADD R8, R9, 0x20 ;  /* 0x0000002009087836 */ /* 0x000fe40000000000 */
[----:B------:R-:W-:Y:S01]  /*1630*/  LOP3.LUT R5, R5, 0x800000, RZ, 0xfc, !PT ;  /* 0x0080000005057812 */ /* 0x000fe200078efcff */
[----:B------:R-:W-:Y:S01]  /*1640*/  IMAD.MOV R9, RZ, RZ, -R9 ;  /* 0x000000ffff097224 */ /* 0x000fe200078e0a09 */
[----:B------:R-:W-:-:S02]  /*1650*/  FSETP.NEU.FTZ.AND P0, PT, R3, R4, PT ;  /* 0x000000040300720b */ /* 0x000fc40003f1d000 */
[----:B------:R-:W-:Y:S02]  /*1660*/  SHF.L.U32 R8, R5, R8, RZ ;  /* 0x0000000805087219 */ /* 0x000fe400000006ff */
[----:B------:R-:W-:Y:S02]  /*1670*/  SEL R4, R9, RZ, P2 ;  /* 0x000000ff09047207 */ /* 0x000fe40001000000 */
[----:B------:R-:W-:Y:S02]  /*1680*/  ISETP.NE.AND P1, PT, R8, RZ, P1 ;  /* 0x000000ff0800720c */ /* 0x000fe40000f25270 */
[----:B------:R-:W-:Y:S02]  /*1690*/  SHF.R.U32.HI R4, RZ, R4, R5 ;  /* 0x00000004ff047219 */ /* 0x000fe40000011605 */
[----:B------:R-:W-:Y:S02]  /*16a0*/  PLOP3.LUT P0, PT, P0, P1, PT, 0xf8, 0x8f ;  /* 0x00000000008f781c */ /* 0x000fe40000703f70 */
[----:B------:R-:W-:-:S02]  /*16b0*/  SHF.R.U32.HI R8, RZ, 0x1, R4 ;  /* 0x00000001ff087819 */ /* 0x000fc40000011604 */
[----:B------:R-:W-:-:S04]  /*16c0*/  SEL R3, RZ, 0x1, !P0 ;  /* 0x00000001ff037807 */ /* 0x000fc80004000000 */
[----:B------:R-:W-:-:S04]  /*16d0*/  LOP3.LUT R3, R3, 0x1, R8, 0xf8, !PT ;  /* 0x0000000103037812 */ /* 0x000fc800078ef808 */
[----:B------:R-:W-:-:S05]  /*16e0*/  LOP3.LUT R3, R3, R4, RZ, 0xc0, !PT ;  /* 0x0000000403037212 */ /* 0x000fca00078ec0ff */
[----:B------:R-:W-:-:S05]  /*16f0*/  IMAD.IADD R3, R8, 0x1, R3 ;  /* 0x0000000108037824 */ /* 0x000fca00078e0203 */
[----:B------:R-:W-:Y:S01]  /*1700*/  LOP3.LUT R0, R3, R0, RZ, 0xfc, !PT ;  /* 0x0000000003007212 */ /* 0x000fe200078efcff */
[----:B------:R-:W-:Y:S06]  /*1710*/  BRA `(.L_x_57) ;  /* 0x0000000000347947 */ /* 0x000fec0003800000 */
.L_x_56:
[----:B------:R-:W-:-:S04]  /*1720*/  LOP3.LUT R0, R0, 0x80000000, RZ, 0xc0, !PT ;  /* 0x8000000000007812 */ /* 0x000fc800078ec0ff */
[----:B------:R-:W-:Y:S01]  /*1730*/  LOP3.LUT R0, R0, 0x7f800000, RZ, 0xfc, !PT ;  /* 0x7f80000000007812 */ /* 0x000fe200078efcff */
[----:B------:R-:W-:Y:S06]  /*1740*/  BRA `(.L_x_57) ;  /* 0x0000000000287947 */ /* 0x000fec0003800000 */
.L_x_55:
[----:B------:R-:W-:Y:S01]  /*1750*/  IMAD R0, R5, 0x800000, R0 ;  /* 0x0080000005007824 */ /* 0x000fe200078e0200 */
[----:B------:R-:W-:Y:S06]  /*1760*/  BRA `(.L_x_57) ;  /* 0x0000000000207947 */ /* 0x000fec0003800000 */
.L_x_54:
[----:B------:R-:W-:-:S04]  /*1770*/  LOP3.LUT R0, R9, 0x80000000, R8, 0x48, !PT ;  /* 0x8000000009007812 */ /* 0x000fc800078e4808 */
[----:B------:R-:W-:Y:S01]  /*1780*/  LOP3.LUT R0, R0, 0x7f800000, RZ, 0xfc, !PT ;  /* 0x7f80000000007812 */ /* 0x000fe200078efcff */
[----:B------:R-:W-:Y:S06]  /*1790*/  BRA `(.L_x_57) ;  /* 0x0000000000147947 */ /* 0x000fec0003800000 */
.L_x_53:
[----:B------:R-:W-:Y:S01]  /*17a0*/  LOP3.LUT R0, R9, 0x80000000, R8, 0x48, !PT ;  /* 0x8000000009007812 */ /* 0x000fe200078e4808 */
[----:B------:R-:W-:Y:S06]  /*17b0*/  BRA `(.L_x_57) ;  /* 0x00000000000c7947 */ /* 0x000fec0003800000 */
.L_x_52:
[----:B------:R-:W0:Y:S01]  /*17c0*/  MUFU.RSQ R0, -QNAN ;  /* 0xffc0000000007908 */ /* 0x000e220000001400 */
[----:B------:R-:W-:Y:S05]  /*17d0*/  BRA `(.L_x_57) ;  /* 0x0000000000047947 */ /* 0x000fea0003800000 */
.L_x_51:
[----:B------:R-:W-:-:S07]  /*17e0*/  FADD.FTZ R0, R0, R3 ;  /* 0x0000000300007221 */ /* 0x000fce0000010000 */
.L_x_57:
[----:B------:R-:W-:-:S04]  /*17f0*/  IMAD.MOV.U32 R3, RZ, RZ, 0x0 ;  /* 0x00000000ff037424 */ /* 0x000fc800078e00ff */
[----:B0-----:R-:W-:Y:S05]  /*1800*/  RET.REL.NODEC R2 `(_Z29quantized_matmul_kernel_basicPKaS0_Paiiifffiii) ;  /* 0xffffffe402fc7950 */ /* 0x001fea0003c3ffff */
.L_x_58:
        /* <DEDUP_REMOVED lines=15> */
.L_x_61:


//--------------------- .nv.shared.reserved.0     --------------------------
	.section	.nv.shared.reserved.0,"aw",@nobits
	.weak		__nv_reservedSMEM_offset_0_alias
	.size		__nv_reservedSMEM_offset_0_alias, 0, 64
	.other		__nv_reservedSMEM_offset_0_alias,@"STO_CUDA_RESERVED_SHARED STV_DEFAULT"
__nv_reservedSMEM_offset_0_alias:
	.zero		0
	.zero		64


//--------------------- .nv.shared._Z33quantized_matmul_kernel_optimizedPKaS0_Paiiifffiii --------------------------
	.section	.nv.shared._Z33quantized_matmul_kernel_optimizedPKaS0_Paiiifffiii,"aw",@nobits
	.sectionflags	@""
.nv.shared._Z33quantized_matmul_kernel_optimizedPKaS0_Paiiifffiii:
	.zero		1568


//--------------------- .nv.constant0._Z34quantized_matmul_kernel_vectorizedPKaS0_Paiiifffiii --------------------------
	.section	.nv.constant0._Z34quantized_matmul_kernel_vectorizedPKaS0_Paiiifffiii,"a",@progbits
	.sectionflags	@""
	.align	4
.nv.constant0._Z34quantized_matmul_kernel_vectorizedPKaS0_Paiiifffiii:
	.zero		956


//--------------------- .nv.constant0._Z33quantized_matmul_kernel_optimizedPKaS0_Paiiifffiii --------------------------
	.section	.nv.constant0._Z33quantized_matmul_kernel_optimizedPKaS0_Paiiifffiii,"a",@progbits
	.sectionflags	@""
	.align	4
.nv.constant0._Z33quantized_matmul_kernel_optimizedPKaS0_Paiiifffiii:
	.zero		956


//--------------------- .nv.constant0._Z29quantized_matmul_kernel_basicPKaS0_Paiiifffiii --------------------------
	.section	.nv.constant0._Z29quantized_matmul_kernel_basicPKaS0_Paiiifffiii,"a",@progbits
	.sectionflags	@""
	.align	4
.nv.constant0._Z29quantized_matmul_kernel_basicPKaS0_Paiiifffiii:
	.zero		956


//--------------------- SYMBOLS --------------------------

	.type		.nv.reservedSmem.offset0,@object
	.size		.nv.reservedSmem.offset0,0x4
	.type		.nv.reservedSmem.cap,@object
	.size		.nv.reservedSmem.cap,0x4
